	.target	sm_100a

	.elftype	@"ET_EXEC"


//--------------------- .note.nv.tkinfo           --------------------------
	.section	.note.nv.tkinfo,"",@"SHT_NOTE"
	.sectionflags	@"SHF_NOTE_NV_TKINFO"
	.tkinfo
        /*0018*/ 	.word	0x00000002
        /*0030*/ 	.string	""
        /*0030*/ 	.string	"ptxas"
        /*0030*/ 	.string	"Cuda compilation tools, release 13.0, V13.0.88"
        /*0030*/ 	.string	"Build cuda_13.0.r13.0/compiler.36424714_0"
        /*0030*/ 	.string	"-arch sm_100a -m 64 "



//--------------------- .note.nv.cuinfo           --------------------------
	.section	.note.nv.cuinfo,"",@"SHT_NOTE"
	.sectionflags	@"SHF_NOTE_NV_CUINFO"
        /*0018*/ 	.short	0x0002
        /*001a*/ 	.short	0x0064
        /*001c*/ 	.short	0x0082
	.zero		2


//--------------------- .nv.info                  --------------------------
	.section	.nv.info,"",@"SHT_CUDA_INFO"
	.align	4


	//----- nvinfo : EIATTR_REGCOUNT
	.align		4
        /*0000*/ 	.byte	0x04, 0x2f
        /*0002*/ 	.short	(.L_20 - .L_19)
	.align		4
.L_19:
        /*0004*/ 	.word	index@(_ZN7cutlass13device_kernelINS_4gemm6kernel13GemmUniversalIN4cute5tupleIJiiiiEEENS1_10collective13CollectiveMmaINS1_35MainloopSm100TmaUmmaWarpSpecializedILi2ELi2ELi2ENS5_IJNS4_1CILi1EEESB_SB_EEEEENS5_IJNSA_ILi128EEENSA_ILi192EEENSA_ILi256EEEEEENS_12float_e4m3_tENS5_IJlSB_lEEESI_SJ_NS4_8TiledMMAINS4_8MMA_AtomIJNS4_10MMA_TraitsINS4_19SM100_MMA_F8F6F4_SSEJSI_SI_fSE_SF_NS4_17integral_constantINS4_4UMMA5MajorELSQ_0EEESR_NSO_INSP_7ScaleInELSS_0EEEST_EEEEEENS4_6LayoutISC_NS5_IJNSA_ILi0EEESX_SX_EEEEENS5_IJNS4_10UnderscoreES10_S10_EEEEENS4_13SM90_TMA_LOADENS4_14ComposedLayoutINS4_7SwizzleILi3ELi4ELi3EEENS4_18smem_ptr_flag_bitsILi8EEENSW_INS5_IJNSA_ILi8EEESE_EEENS5_IJSE_SB_EEEEEEEvNS4_8identityES13_S1D_vS1E_EENS_8epilogue10collective18CollectiveEpilogueINS1G_23Sm100TmaWarpSpecializedILi3ELi2ELi64ELb0ELb0EEEJSH_NS5_IJNSW_ISE_SB_EENSW_INSA_ILi64EEESB_EEEEESI_SJ_SI_SJ_NS1G_6fusion15FusionCallbacksIS1K_NS1P_17LinearCombinationISI_fSI_fLNS_15FloatRoundStyleE2EEESH_S1O_JEEENS4_5SM1004TMEM4LOAD26SM100_TMEM_LOAD_32dp32b64xES13_NS14_INS15_ILi2ELi4ELi3EEES18_NSW_INS5_IJS19_S1M_EEENS5_IJS1M_SB_EEEEEEENS4_39AutoVectorizingCopyWithAssumedAlignmentILi128EEENS4_14SM90_TMA_STOREES23_S25_S25_EEEvvEEEEvNT_6ParamsE)
        /*0008*/ 	.word	0x000000d6


	//----- nvinfo : EIATTR_FRAME_SIZE
	.align		4
.L_20:
        /*000c*/ 	.byte	0x04, 0x11
        /*000e*/ 	.short	(.L_22 - .L_21)
	.align		4
.L_21:
        /*0010*/ 	.word	index@($__internal_2_$__cuda_sm10x_tcgen05_guardrail_trap_unallocated_columns_being_dealloced)
        /*0014*/ 	.word	0x00000000


	//----- nvinfo : EIATTR_FRAME_SIZE
	.align		4
.L_22:
        /*0018*/ 	.byte	0x04, 0x11
        /*001a*/ 	.short	(.L_24 - .L_23)
	.align		4
.L_23:
        /*001c*/ 	.word	index@($__internal_1_$__cuda_sm10x_tcgen05_guardrail_trap_phase_invalid_during_alloc)
        /*0020*/ 	.word	0x00000000


	//----- nvinfo : EIATTR_FRAME_SIZE
	.align		4
.L_24:
        /*0024*/ 	.byte	0x04, 0x11
        /*0026*/ 	.short	(.L_26 - .L_25)
	.align		4
.L_25:
        /*0028*/ 	.word	index@($__internal_0_$__cuda_sm10x_tcgen05_guardrail_trap_col_being_dealloced_not_returned_by_alloc)
        /*002c*/ 	.word	0x00000000


	//----- nvinfo : EIATTR_FRAME_SIZE
	.align		4
.L_26:
        /*0030*/ 	.byte	0x04, 0x11
        /*0032*/ 	.short	(.L_28 - .L_27)
	.align		4
.L_27:
        /*0034*/ 	.word	index@(_ZN7cutlass13device_kernelINS_4gemm6kernel13GemmUniversalIN4cute5tupleIJiiiiEEENS1_10collective13CollectiveMmaINS1_35MainloopSm100TmaUmmaWarpSpecializedILi2ELi2ELi2ENS5_IJNS4_1CILi1EEESB_SB_EEEEENS5_IJNSA_ILi128EEENSA_ILi192EEENSA_ILi256EEEEEENS_12float_e4m3_tENS5_IJlSB_lEEESI_SJ_NS4_8TiledMMAINS4_8MMA_AtomIJNS4_10MMA_TraitsINS4_19SM100_MMA_F8F6F4_SSEJSI_SI_fSE_SF_NS4_17integral_constantINS4_4UMMA5MajorELSQ_0EEESR_NSO_INSP_7ScaleInELSS_0EEEST_EEEEEENS4_6LayoutISC_NS5_IJNSA_ILi0EEESX_SX_EEEEENS5_IJNS4_10UnderscoreES10_S10_EEEEENS4_13SM90_TMA_LOADENS4_14ComposedLayoutINS4_7SwizzleILi3ELi4ELi3EEENS4_18smem_ptr_flag_bitsILi8EEENSW_INS5_IJNSA_ILi8EEESE_EEENS5_IJSE_SB_EEEEEEEvNS4_8identityES13_S1D_vS1E_EENS_8epilogue10collective18CollectiveEpilogueINS1G_23Sm100TmaWarpSpecializedILi3ELi2ELi64ELb0ELb0EEEJSH_NS5_IJNSW_ISE_SB_EENSW_INSA_ILi64EEESB_EEEEESI_SJ_SI_SJ_NS1G_6fusion15FusionCallbacksIS1K_NS1P_17LinearCombinationISI_fSI_fLNS_15FloatRoundStyleE2EEESH_S1O_JEEENS4_5SM1004TMEM4LOAD26SM100_TMEM_LOAD_32dp32b64xES13_NS14_INS15_ILi2ELi4ELi3EEES18_NSW_INS5_IJS19_S1M_EEENS5_IJS1M_SB_EEEEEEENS4_39AutoVectorizingCopyWithAssumedAlignmentILi128EEENS4_14SM90_TMA_STOREES23_S25_S25_EEEvvEEEEvNT_6ParamsE)
        /*0038*/ 	.word	0x00000000


	//----- nvinfo : EIATTR_MIN_STACK_SIZE
	.align		4
.L_28:
        /*003c*/ 	.byte	0x04, 0x12
        /*003e*/ 	.short	(.L_30 - .L_29)
	.align		4
.L_29:
        /*0040*/ 	.word	index@(_ZN7cutlass13device_kernelINS_4gemm6kernel13GemmUniversalIN4cute5tupleIJiiiiEEENS1_10collective13CollectiveMmaINS1_35MainloopSm100TmaUmmaWarpSpecializedILi2ELi2ELi2ENS5_IJNS4_1CILi1EEESB_SB_EEEEENS5_IJNSA_ILi128EEENSA_ILi192EEENSA_ILi256EEEEEENS_12float_e4m3_tENS5_IJlSB_lEEESI_SJ_NS4_8TiledMMAINS4_8MMA_AtomIJNS4_10MMA_TraitsINS4_19SM100_MMA_F8F6F4_SSEJSI_SI_fSE_SF_NS4_17integral_constantINS4_4UMMA5MajorELSQ_0EEESR_NSO_INSP_7ScaleInELSS_0EEEST_EEEEEENS4_6LayoutISC_NS5_IJNSA_ILi0EEESX_SX_EEEEENS5_IJNS4_10UnderscoreES10_S10_EEEEENS4_13SM90_TMA_LOADENS4_14ComposedLayoutINS4_7SwizzleILi3ELi4ELi3EEENS4_18smem_ptr_flag_bitsILi8EEENSW_INS5_IJNSA_ILi8EEESE_EEENS5_IJSE_SB_EEEEEEEvNS4_8identityES13_S1D_vS1E_EENS_8epilogue10collective18CollectiveEpilogueINS1G_23Sm100TmaWarpSpecializedILi3ELi2ELi64ELb0ELb0EEEJSH_NS5_IJNSW_ISE_SB_EENSW_INSA_ILi64EEESB_EEEEESI_SJ_SI_SJ_NS1G_6fusion15FusionCallbacksIS1K_NS1P_17LinearCombinationISI_fSI_fLNS_15FloatRoundStyleE2EEESH_S1O_JEEENS4_5SM1004TMEM4LOAD26SM100_TMEM_LOAD_32dp32b64xES13_NS14_INS15_ILi2ELi4ELi3EEES18_NSW_INS5_IJS19_S1M_EEENS5_IJS1M_SB_EEEEEEENS4_39AutoVectorizingCopyWithAssumedAlignmentILi128EEENS4_14SM90_TMA_STOREES23_S25_S25_EEEvvEEEEvNT_6ParamsE)
        /*0044*/ 	.word	0x00000000
.L_30:


//--------------------- .nv.compat                --------------------------
	.section	.nv.compat,"",@"SHT_CUDA_COMPAT_INFO"
	.align	4
        /*0000*/ 	.byte	0x02, 0x09, 0x01, 0x00, 0x02, 0x02, 0x02, 0x00, 0x02, 0x05, 0x05, 0x00, 0x03, 0x07, 0x01, 0x01
        /*0010*/ 	.byte	0x02, 0x03, 0x01, 0x00, 0x02, 0x06, 0x01, 0x00, 0x04, 0x0b, 0x08, 0x00, 0x09, 0x00, 0x00, 0x00
        /*0020*/ 	.byte	0x00, 0x00, 0x00, 0x00


//--------------------- .nv.info._ZN7cutlass13device_kernelINS_4gemm6kernel13GemmUniversalIN4cute5tupleIJiiiiEEENS1_10collective13CollectiveMmaINS1_35MainloopSm100TmaUmmaWarpSpecializedILi2ELi2ELi2ENS5_IJNS4_1CILi1EEESB_SB_EEEEENS5_IJNSA_ILi128EEENSA_ILi192EEENSA_ILi256EEEEEENS_12float_e4m3_tENS5_IJlSB_lEEESI_SJ_NS4_8TiledMMAINS4_8MMA_AtomIJNS4_10MMA_TraitsINS4_19SM100_MMA_F8F6F4_SSEJSI_SI_fSE_SF_NS4_17integral_constantINS4_4UMMA5MajorELSQ_0EEESR_NSO_INSP_7ScaleInELSS_0EEEST_EEEEEENS4_6LayoutISC_NS5_IJNSA_ILi0EEESX_SX_EEEEENS5_IJNS4_10UnderscoreES10_S10_EEEEENS4_13SM90_TMA_LOADENS4_14ComposedLayoutINS4_7SwizzleILi3ELi4ELi3EEENS4_18smem_ptr_flag_bitsILi8EEENSW_INS5_IJNSA_ILi8EEESE_EEENS5_IJSE_SB_EEEEEEEvNS4_8identityES13_S1D_vS1E_EENS_8epilogue10collective18CollectiveEpilogueINS1G_23Sm100TmaWarpSpecializedILi3ELi2ELi64ELb0ELb0EEEJSH_NS5_IJNSW_ISE_SB_EENSW_INSA_ILi64EEESB_EEEEESI_SJ_SI_SJ_NS1G_6fusion15FusionCallbacksIS1K_NS1P_17LinearCombinationISI_fSI_fLNS_15FloatRoundStyleE2EEESH_S1O_JEEENS4_5SM1004TMEM4LOAD26SM100_TMEM_LOAD_32dp32b64xES13_NS14_INS15_ILi2ELi4ELi3EEES18_NSW_INS5_IJS19_S1M_EEENS5_IJS1M_SB_EEEEEEENS4_39AutoVectorizingCopyWithAssumedAlignmentILi128EEENS4_14SM90_TMA_STOREES23_S25_S25_EEEvvEEEEvNT_6ParamsE --------------------------
	.section	.nv.info._ZN7cutlass13device_kernelINS_4gemm6kernel13GemmUniversalIN4cute5tupleIJiiiiEEENS1_10collective13CollectiveMmaINS1_35MainloopSm100TmaUmmaWarpSpecializedILi2ELi2ELi2ENS5_IJNS4_1CILi1EEESB_SB_EEEEENS5_IJNSA_ILi128EEENSA_ILi192EEENSA_ILi256EEEEEENS_12float_e4m3_tENS5_IJlSB_lEEESI_SJ_NS4_8TiledMMAINS4_8MMA_AtomIJNS4_10MMA_TraitsINS4_19SM100_MMA_F8F6F4_SSEJSI_SI_fSE_SF_NS4_17integral_constantINS4_4UMMA5MajorELSQ_0EEESR_NSO_INSP_7ScaleInELSS_0EEEST_EEEEEENS4_6LayoutISC_NS5_IJNSA_ILi0EEESX_SX_EEEEENS5_IJNS4_10UnderscoreES10_S10_EEEEENS4_13SM90_TMA_LOADENS4_14ComposedLayoutINS4_7SwizzleILi3ELi4ELi3EEENS4_18smem_ptr_flag_bitsILi8EEENSW_INS5_IJNSA_ILi8EEESE_EEENS5_IJSE_SB_EEEEEEEvNS4_8identityES13_S1D_vS1E_EENS_8epilogue10collective18CollectiveEpilogueINS1G_23Sm100TmaWarpSpecializedILi3ELi2ELi64ELb0ELb0EEEJSH_NS5_IJNSW_ISE_SB_EENSW_INSA_ILi64EEESB_EEEEESI_SJ_SI_SJ_NS1G_6fusion15FusionCallbacksIS1K_NS1P_17LinearCombinationISI_fSI_fLNS_15FloatRoundStyleE2EEESH_S1O_JEEENS4_5SM1004TMEM4LOAD26SM100_TMEM_LOAD_32dp32b64xES13_NS14_INS15_ILi2ELi4ELi3EEES18_NSW_INS5_IJS19_S1M_EEENS5_IJS1M_SB_EEEEEEENS4_39AutoVectorizingCopyWithAssumedAlignmentILi128EEENS4_14SM90_TMA_STOREES23_S25_S25_EEEvvEEEEvNT_6ParamsE,"",@"SHT_CUDA_INFO"
	.sectionflags	@""
	.align	4


	//----- nvinfo : EIATTR_CUDA_API_VERSION
	.align		4
        /*0000*/ 	.byte	0x04, 0x37
        /*0002*/ 	.short	(.L_32 - .L_31)
.L_31:
        /*0004*/ 	.word	0x00000082


	//----- nvinfo : EIATTR_KPARAM_INFO
	.align		4
.L_32:
        /*0008*/ 	.byte	0x04, 0x17
        /*000a*/ 	.short	(.L_34 - .L_33)
.L_33:
        /*000c*/ 	.word	0x00000000
        /*0010*/ 	.short	0x0000
        /*0012*/ 	.short	0x0000
        /*0014*/ 	.byte	0x00, 0xf0, 0x01, 0x20


	//----- nvinfo : EIATTR_AT_ENTRY_FRAGMENTS
	.align		4
.L_34:
        /*0018*/ 	.byte	0x04, 0x4f
        /*001a*/ 	.short	(.L_36 - .L_35)


	//   ....[0]....
.L_35:
        /*001c*/ 	.word	0x00000006


	//----- nvinfo : EIATTR_RESERVED_SMEM_USED
	.align		4
.L_36:
        /*0020*/ 	.byte	0x01, 0x41
	.zero		2


	//----- nvinfo : EIATTR_SPARSE_MMA_MASK
	.align		4
        /*0024*/ 	.byte	0x03, 0x50
        /*0026*/ 	.short	0x0000


	//----- nvinfo : EIATTR_TCGEN05_1CTA_USED
	.align		4
        /*0028*/ 	.byte	0x01, 0x51
	.zero		2


	//----- nvinfo : EIATTR_MAXREG_COUNT
	.align		4
        /*002c*/ 	.byte	0x03, 0x1b
        /*002e*/ 	.short	0x00ff


	//----- nvinfo : EIATTR_NUM_BARRIERS
	.align		4
        /*0030*/ 	.byte	0x02, 0x4c
        /*0032*/ 	.byte	0x07
	.zero		1


	//----- nvinfo : EIATTR_EXTERNS
	.align		4
        /*0034*/ 	.byte	0x04, 0x0f
        /*0036*/ 	.short	(.L_38 - .L_37)


	//   ....[0]....
	.align		4
.L_37:
        /*0038*/ 	.word	index@(__assertfail)


	//----- nvinfo : EIATTR_MERCURY_ISA_VERSION
	.align		4
.L_38:
        /*003c*/ 	.byte	0x03, 0x5f
        /*003e*/ 	.short	0x0101


	//----- nvinfo : EIATTR_INT_WARP_WIDE_INSTR_OFFSETS
	.align		4
        /*0040*/ 	.byte	0x04, 0x31
        /*0042*/ 	.short	(.L_40 - .L_39)


	//   ....[0]....
.L_39:
        /*0044*/ 	.word	0x00001ea0


	//   ....[1]....
        /*0048*/ 	.word	0x00003870


	//   ....[2]....
        /*004c*/ 	.word	0x00003890


	//   ....[3]....
        /*0050*/ 	.word	0x000038c0


	//   ....[4]....
        /*0054*/ 	.word	0x000041f0


	//   ....[5]....
        /*0058*/ 	.word	0x00004260


	//   ....[6]....
        /*005c*/ 	.word	0x00004360


	//   ....[7]....
        /*0060*/ 	.word	0x000043f0


	//   ....[8]....
        /*0064*/ 	.word	0x000045d0


	//   ....[9]....
        /*0068*/ 	.word	0x00004730


	//----- nvinfo : EIATTR_COOP_GROUP_MASK_REGIDS
	.align		4
.L_40:
        /*006c*/ 	.byte	0x04, 0x29
        /*006e*/ 	.short	(.L_42 - .L_41)


	//   ....[0]....
.L_41:
        /*0070*/ 	.word	0xffffffff


	//   ....[1]....
        /*0074*/ 	.word	0xffffffff


	//   ....[2]....
        /*0078*/ 	.word	0xffffffff


	//   ....[3]....
        /*007c*/ 	.word	0xffffffff


	//   ....[4]....
        /*0080*/ 	.word	0xffffffff


	//   ....[5]....
        /*0084*/ 	.word	0xffffffff


	//   ....[6]....
        /*0088*/ 	.word	0xffffffff


	//   ....[7]....
        /*008c*/ 	.word	0xffffffff


	//   ....[8]....
        /*0090*/ 	.word	0xffffffff


	//   ....[9]....
        /*0094*/ 	.word	0xffffffff


	//   ....[10]....
        /*0098*/ 	.word	0xffffffff


	//   ....[11]....
        /*009c*/ 	.word	0xffffffff


	//   ....[12]....
        /*00a0*/ 	.word	0xffffffff


	//----- nvinfo : EIATTR_COOP_GROUP_INSTR_OFFSETS
	.align		4
.L_42:
        /*00a4*/ 	.byte	0x04, 0x28
        /*00a6*/ 	.short	(.L_44 - .L_43)


	//   ....[0]....
.L_43:
        /*00a8*/ 	.word	0x00000090


	//   ....[1]....
        /*00ac*/ 	.word	0x000004d0


	//   ....[2]....
        /*00b0*/ 	.word	0x00000600


	//   ....[3]....
        /*00b4*/ 	.word	0x00000780


	//   ....[4]....
        /*00b8*/ 	.word	0x00000880


	//   ....[5]....
        /*00bc*/ 	.word	0x000009f0


	//   ....[6]....
        /*00c0*/ 	.word	0x00000b50


	//   ....[7]....
        /*00c4*/ 	.word	0x00001d80


	//   ....[8]....
        /*00c8*/ 	.word	0x00002a40


	//   ....[9]....
        /*00cc*/ 	.word	0x00002c50


	//   ....[10]....
        /*00d0*/ 	.word	0x00002c80


	//   ....[11]....
        /*00d4*/ 	.word	0x00003750


	//   ....[12]....
        /*00d8*/ 	.word	0x00003980


	//----- nvinfo : EIATTR_VRC_CTA_INIT_COUNT
	.align		4
.L_44:
        /*00dc*/ 	.byte	0x02, 0x4a
        /*00de*/ 	.byte	0x80
	.zero		1


	//----- nvinfo : EIATTR_SYSCALL_OFFSETS
	.align		4
        /*00e0*/ 	.byte	0x04, 0x46
        /*00e2*/ 	.short	(.L_46 - .L_45)


	//   ....[0]....
.L_45:
        /*00e4*/ 	.word	0x00005180


	//   ....[1]....
        /*00e8*/ 	.word	0x000052a0


	//   ....[2]....
        /*00ec*/ 	.word	0x00005ae0


	//   ....[3]....
        /*00f0*/ 	.word	0x00007130


	//   ....[4]....
        /*00f4*/ 	.word	0x00008770


	//----- nvinfo : EIATTR_MBARRIER_INSTR_OFFSETS
	.align		4
.L_46:
        /*00f8*/ 	.byte	0x04, 0x39
        /*00fa*/ 	.short	(.L_48 - .L_47)


	//   ....[0]....
.L_47:
        /*00fc*/ 	.word	0x000005b0
        /*0100*/ 	.word	0x000000ff
        /*0104*/ 	.word	0x00000000
        /*0108*/ 	.short	0x0100
        /*010a*/ 	.byte	0x05
	.zero		1


	//   ....[1]....
        /*010c*/ 	.word	0x000005c0
        /*0110*/ 	.word	0x000000ff
        /*0114*/ 	.word	0x00000010
        /*0118*/ 	.short	0x0100
        /*011a*/ 	.byte	0x05
	.zero		1


	//   ....[2]....
        /*011c*/ 	.word	0x000005d0
        /*0120*/ 	.word	0x000000ff
        /*0124*/ 	.word	0x00000008
        /*0128*/ 	.short	0x0100
        /*012a*/ 	.byte	0x05
	.zero		1


	//   ....[3]....
        /*012c*/ 	.word	0x000005e0
        /*0130*/ 	.word	0x000000ff
        /*0134*/ 	.word	0x00000018
        /*0138*/ 	.short	0x0100
        /*013a*/ 	.byte	0x05
	.zero		1


	//   ....[4]....
        /*013c*/ 	.word	0x00000710
        /*0140*/ 	.word	0x000000ff
        /*0144*/ 	.word	0x00000020
        /*0148*/ 	.short	0x0100
        /*014a*/ 	.byte	0x07
	.zero		1


	//   ....[5]....
        /*014c*/ 	.word	0x00000720
        /*0150*/ 	.word	0x000000ff
        /*0154*/ 	.word	0x00000038
        /*0158*/ 	.short	0x0100
        /*015a*/ 	.byte	0x07
	.zero		1


	//   ....[6]....
        /*015c*/ 	.word	0x00000730
        /*0160*/ 	.word	0x000000ff
        /*0164*/ 	.word	0x00000028
        /*0168*/ 	.short	0x0100
        /*016a*/ 	.byte	0x07
	.zero		1


	//   ....[7]....
        /*016c*/ 	.word	0x00000740
        /*0170*/ 	.word	0x000000ff
        /*0174*/ 	.word	0x00000040
        /*0178*/ 	.short	0x0100
        /*017a*/ 	.byte	0x07
	.zero		1


	//   ....[8]....
        /*017c*/ 	.word	0x00000750
        /*0180*/ 	.word	0x000000ff
        /*0184*/ 	.word	0x00000030
        /*0188*/ 	.short	0x0100
        /*018a*/ 	.byte	0x07
	.zero		1


	//   ....[9]....
        /*018c*/ 	.word	0x00000760
        /*0190*/ 	.word	0x000000ff
        /*0194*/ 	.word	0x00000048
        /*0198*/ 	.short	0x0100
        /*019a*/ 	.byte	0x07
	.zero		1


	//   ....[10]....
        /*019c*/ 	.word	0x00000850
        /*01a0*/ 	.word	0x000000ff
        /*01a4*/ 	.word	0x00000050
        /*01a8*/ 	.short	0x0100
        /*01aa*/ 	.byte	0x05
	.zero		1


	//   ....[11]....
        /*01ac*/ 	.word	0x00000860
        /*01b0*/ 	.word	0x000000ff
        /*01b4*/ 	.word	0x00000058
        /*01b8*/ 	.short	0x0100
        /*01ba*/ 	.byte	0x05
	.zero		1


	//   ....[12]....
        /*01bc*/ 	.word	0x000009a0
        /*01c0*/ 	.word	0x000000ff
        /*01c4*/ 	.word	0x00000060
        /*01c8*/ 	.short	0x0100
        /*01ca*/ 	.byte	0x05
	.zero		1


	//   ....[13]....
        /*01cc*/ 	.word	0x000009b0
        /*01d0*/ 	.word	0x000000ff
        /*01d4*/ 	.word	0x00000070
        /*01d8*/ 	.short	0x0100
        /*01da*/ 	.byte	0x05
	.zero		1


	//   ....[14]....
        /*01dc*/ 	.word	0x000009c0
        /*01e0*/ 	.word	0x000000ff
        /*01e4*/ 	.word	0x00000068
        /*01e8*/ 	.short	0x0100
        /*01ea*/ 	.byte	0x05
	.zero		1


	//   ....[15]....
        /*01ec*/ 	.word	0x000009d0
        /*01f0*/ 	.word	0x000000ff
        /*01f4*/ 	.word	0x00000078
        /*01f8*/ 	.short	0x0100
        /*01fa*/ 	.byte	0x05
	.zero		1


	//   ....[16]....
        /*01fc*/ 	.word	0x00000b00
        /*0200*/ 	.word	0x000000ff
        /*0204*/ 	.word	0x00000080
        /*0208*/ 	.short	0x0100
        /*020a*/ 	.byte	0x07
	.zero		1


	//   ....[17]....
        /*020c*/ 	.word	0x00000b10
        /*0210*/ 	.word	0x000000ff
        /*0214*/ 	.word	0x00000090
        /*0218*/ 	.short	0x0100
        /*021a*/ 	.byte	0x07
	.zero		1


	//   ....[18]....
        /*021c*/ 	.word	0x00000b20
        /*0220*/ 	.word	0x000000ff
        /*0224*/ 	.word	0x00000088
        /*0228*/ 	.short	0x0100
        /*022a*/ 	.byte	0x07
	.zero		1


	//   ....[19]....
        /*022c*/ 	.word	0x00000b30
        /*0230*/ 	.word	0x000000ff
        /*0234*/ 	.word	0x00000098
        /*0238*/ 	.short	0x0100
        /*023a*/ 	.byte	0x07
	.zero		1


	//   ....[20]....
        /*023c*/ 	.word	0x00000c20
        /*0240*/ 	.word	0x000000ff
        /*0244*/ 	.word	0x000000a0
        /*0248*/ 	.short	0x0100
        /*024a*/ 	.byte	0x05
	.zero		1


	//   ....[21]....
        /*024c*/ 	.word	0x00000c30
        /*0250*/ 	.word	0x000000ff
        /*0254*/ 	.word	0x000000b0
        /*0258*/ 	.short	0x0100
        /*025a*/ 	.byte	0x05
	.zero		1


	//   ....[22]....
        /*025c*/ 	.word	0x00000c40
        /*0260*/ 	.word	0x000000ff
        /*0264*/ 	.word	0x000000a8
        /*0268*/ 	.short	0x0100
        /*026a*/ 	.byte	0x05
	.zero		1


	//   ....[23]....
        /*026c*/ 	.word	0x00000c50
        /*0270*/ 	.word	0x000000ff
        /*0274*/ 	.word	0x000000b8
        /*0278*/ 	.short	0x0100
        /*027a*/ 	.byte	0x05
	.zero		1


	//   ....[24]....
        /*027c*/ 	.word	0x00001520
        /*0280*/ 	.word	0x00000003
        /*0284*/ 	.word	0x000000b0
        /*0288*/ 	.short	0x010a
        /*028a*/ 	.byte	0xff
	.zero		1


	//   ....[25]....
        /*028c*/ 	.word	0x00001550
        /*0290*/ 	.word	0x00000003
        /*0294*/ 	.word	0x000000a0
        /*0298*/ 	.short	0x0101
        /*029a*/ 	.byte	0xff
	.zero		1


	//   ....[26]....
        /*029c*/ 	.word	0x00001620
        /*02a0*/ 	.word	0x000000ff
        /*02a4*/ 	.word	0x00000010
        /*02a8*/ 	.short	0x010a
        /*02aa*/ 	.byte	0x05
	.zero		1


	//   ....[27]....
        /*02ac*/ 	.word	0x000016c0
        /*02b0*/ 	.word	0x000000ff
        /*02b4*/ 	.word	0x00000010
        /*02b8*/ 	.short	0x010a
        /*02ba*/ 	.byte	0x21
	.zero		1


	//   ....[28]....
        /*02bc*/ 	.word	0x00001810
        /*02c0*/ 	.word	0x000000ff
        /*02c4*/ 	.word	0x00000010
        /*02c8*/ 	.short	0x010a
        /*02ca*/ 	.byte	0x08
	.zero		1


	//   ....[29]....
        /*02cc*/ 	.word	0x000019e0
        /*02d0*/ 	.word	0x000000ff
        /*02d4*/ 	.word	0x00000058
        /*02d8*/ 	.short	0x0101
        /*02da*/ 	.byte	0x04
	.zero		1


	//   ....[30]....
        /*02dc*/ 	.word	0x00001a00
        /*02e0*/ 	.word	0x000000ff
        /*02e4*/ 	.word	0x00000010
        /*02e8*/ 	.short	0x010a
        /*02ea*/ 	.byte	0x05
	.zero		1


	//   ....[31]....
        /*02ec*/ 	.word	0x00001a80
        /*02f0*/ 	.word	0x000000ff
        /*02f4*/ 	.word	0x00000010
        /*02f8*/ 	.short	0x010a
        /*02fa*/ 	.byte	0x21
	.zero		1


	//   ....[32]....
        /*02fc*/ 	.word	0x00001be0
        /*0300*/ 	.word	0x000000ff
        /*0304*/ 	.word	0x00000010
        /*0308*/ 	.short	0x010a
        /*030a*/ 	.byte	0x08
	.zero		1


	//   ....[33]....
        /*030c*/ 	.word	0x00001db0
        /*0310*/ 	.word	0x00000002
        /*0314*/ 	.word	0x00000060
        /*0318*/ 	.short	0x010a
        /*031a*/ 	.byte	0xff
	.zero		1


	//   ....[34]....
        /*031c*/ 	.word	0x00001e70
        /*0320*/ 	.word	0x00000002
        /*0324*/ 	.word	0x00000000
        /*0328*/ 	.short	0x0101
        /*032a*/ 	.byte	0xff
	.zero		1


	//   ....[35]....
        /*032c*/ 	.word	0x000023d0
        /*0330*/ 	.word	0x000000ff
        /*0334*/ 	.word	0x00000000
        /*0338*/ 	.short	0x010a
        /*033a*/ 	.byte	0x04
	.zero		1


	//   ....[36]....
        /*033c*/ 	.word	0x00002470
        /*0340*/ 	.word	0x00000000
        /*0344*/ 	.word	0x00000000
        /*0348*/ 	.short	0x010a
        /*034a*/ 	.byte	0xff
	.zero		1


	//   ....[37]....
        /*034c*/ 	.word	0x00002590
        /*0350*/ 	.word	0x00000000
        /*0354*/ 	.word	0x000000a0
        /*0358*/ 	.short	0x010a
        /*035a*/ 	.byte	0xff
	.zero		1


	//   ....[38]....
        /*035c*/ 	.word	0x000025f0
        /*0360*/ 	.word	0x00000004
        /*0364*/ 	.word	0x00000000
        /*0368*/ 	.short	0x0101
        /*036a*/ 	.byte	0xff
	.zero		1


	//   ....[39]....
        /*036c*/ 	.word	0x00002610
        /*0370*/ 	.word	0x000000ff
        /*0374*/ 	.word	0x00000070
        /*0378*/ 	.short	0x010a
        /*037a*/ 	.byte	0x05
	.zero		1


	//   ....[40]....
        /*037c*/ 	.word	0x00002730
        /*0380*/ 	.word	0x00000000
        /*0384*/ 	.word	0x00000060
        /*0388*/ 	.short	0x010a
        /*038a*/ 	.byte	0xff
	.zero		1


	//   ....[41]....
        /*038c*/ 	.word	0x00002840
        /*0390*/ 	.word	0x00000000
        /*0394*/ 	.word	0x00000000
        /*0398*/ 	.short	0x0101
        /*039a*/ 	.byte	0xff
	.zero		1


	//   ....[42]....
        /*039c*/ 	.word	0x000028d0
        /*03a0*/ 	.word	0x000000ff
        /*03a4*/ 	.word	0x00000070
        /*03a8*/ 	.short	0x0106
        /*03aa*/ 	.byte	0x05
	.zero		1


	//   ....[43]....
        /*03ac*/ 	.word	0x000028f0
        /*03b0*/ 	.word	0x000000ff
        /*03b4*/ 	.word	0x00000070
        /*03b8*/ 	.short	0x010a
        /*03ba*/ 	.byte	0x05
	.zero		1


	//   ....[44]....
        /*03bc*/ 	.word	0x00002980
        /*03c0*/ 	.word	0x000000ff
        /*03c4*/ 	.word	0x00000070
        /*03c8*/ 	.short	0x0106
        /*03ca*/ 	.byte	0x04
	.zero		1


	//   ....[45]....
        /*03cc*/ 	.word	0x000029c0
        /*03d0*/ 	.word	0x00000000
        /*03d4*/ 	.word	0x00000070
        /*03d8*/ 	.short	0x010a
        /*03da*/ 	.byte	0xff
	.zero		1


	//   ....[46]....
        /*03dc*/ 	.word	0x00002f80
        /*03e0*/ 	.word	0x00000000
        /*03e4*/ 	.word	0x00000060
        /*03e8*/ 	.short	0x010a
        /*03ea*/ 	.byte	0xff
	.zero		1


	//   ....[47]....
        /*03ec*/ 	.word	0x00003090
        /*03f0*/ 	.word	0x00000003
        /*03f4*/ 	.word	0x00000000
        /*03f8*/ 	.short	0x0101
        /*03fa*/ 	.byte	0xff
	.zero		1


	//   ....[48]....
        /*03fc*/ 	.word	0x000030a0
        /*0400*/ 	.word	0x000000ff
        /*0404*/ 	.word	0x00000000
        /*0408*/ 	.short	0x010a
        /*040a*/ 	.byte	0x05
	.zero		1


	//   ....[49]....
        /*040c*/ 	.word	0x000030c0
        /*0410*/ 	.word	0x000000ff
        /*0414*/ 	.word	0x00000090
        /*0418*/ 	.short	0x010a
        /*041a*/ 	.byte	0x0e
	.zero		1


	//   ....[50]....
        /*041c*/ 	.word	0x00003190
        /*0420*/ 	.word	0x000000ff
        /*0424*/ 	.word	0x00000000
        /*0428*/ 	.short	0x010a
        /*042a*/ 	.byte	0x13
	.zero		1


	//   ....[51]....
        /*042c*/ 	.word	0x000032c0
        /*0430*/ 	.word	0x000000ff
        /*0434*/ 	.word	0x00000000
        /*0438*/ 	.short	0x010a
        /*043a*/ 	.byte	0x24
	.zero		1


	//   ....[52]....
        /*043c*/ 	.word	0x000036a0
        /*0440*/ 	.word	0x000000ff
        /*0444*/ 	.word	0x00000000
        /*0448*/ 	.short	0x010a
        /*044a*/ 	.byte	0x05
	.zero		1


	//   ....[53]....
        /*044c*/ 	.word	0x00003730
        /*0450*/ 	.word	0x000000ff
        /*0454*/ 	.word	0x00000000
        /*0458*/ 	.short	0x010a
        /*045a*/ 	.byte	0x06
	.zero		1


	//   ....[54]....
        /*045c*/ 	.word	0x00003ba0
        /*0460*/ 	.word	0x00000000
        /*0464*/ 	.word	0x00000060
        /*0468*/ 	.short	0x010a
        /*046a*/ 	.byte	0xff
	.zero		1


	//   ....[55]....
        /*046c*/ 	.word	0x00003c60
        /*0470*/ 	.word	0x00000000
        /*0474*/ 	.word	0x00000000
        /*0478*/ 	.short	0x0101
        /*047a*/ 	.byte	0xff
	.zero		1


	//   ....[56]....
        /*047c*/ 	.word	0x00003f80
        /*0480*/ 	.word	0x000000ff
        /*0484*/ 	.word	0x00000058
        /*0488*/ 	.short	0x010a
        /*048a*/ 	.byte	0x07
	.zero		1


	//   ....[57]....
        /*048c*/ 	.word	0x00004170
        /*0490*/ 	.word	0x000000ff
        /*0494*/ 	.word	0x00000038
        /*0498*/ 	.short	0x010a
        /*049a*/ 	.byte	0x07
	.zero		1


	//   ....[58]....
        /*049c*/ 	.word	0x00004300
        /*04a0*/ 	.word	0x000000ff
        /*04a4*/ 	.word	0x00000020
        /*04a8*/ 	.short	0x010b
        /*04aa*/ 	.byte	0x07
	.zero		1


	//   ....[59]....
        /*04ac*/ 	.word	0x00004310
        /*04b0*/ 	.word	0x000000ff
        /*04b4*/ 	.word	0x00000000
        /*04b8*/ 	.short	0x0101
        /*04ba*/ 	.byte	0x08
	.zero		1


	//   ....[60]....
        /*04bc*/ 	.word	0x00004320
        /*04c0*/ 	.word	0x000000ff
        /*04c4*/ 	.word	0x00000040
        /*04c8*/ 	.short	0x010a
        /*04ca*/ 	.byte	0x07
	.zero		1


	//   ....[61]....
        /*04cc*/ 	.word	0x000044c0
        /*04d0*/ 	.word	0x000000ff
        /*04d4*/ 	.word	0x00000028
        /*04d8*/ 	.short	0x010b
        /*04da*/ 	.byte	0x07
	.zero		1


	//   ....[62]....
        /*04dc*/ 	.word	0x00004530
        /*04e0*/ 	.word	0x000000ff
        /*04e4*/ 	.word	0x00000000
        /*04e8*/ 	.short	0x0101
        /*04ea*/ 	.byte	0x08
	.zero		1


	//   ....[63]....
        /*04ec*/ 	.word	0x00004560
        /*04f0*/ 	.word	0x000000ff
        /*04f4*/ 	.word	0x00000048
        /*04f8*/ 	.short	0x010a
        /*04fa*/ 	.byte	0x07
	.zero		1


	//   ....[64]....
        /*04fc*/ 	.word	0x00004770
        /*0500*/ 	.word	0x000000ff
        /*0504*/ 	.word	0x00000030
        /*0508*/ 	.short	0x010b
        /*050a*/ 	.byte	0x07
	.zero		1


	//   ....[65]....
        /*050c*/ 	.word	0x00004790
        /*0510*/ 	.word	0x000000ff
        /*0514*/ 	.word	0x00000000
        /*0518*/ 	.short	0x0101
        /*051a*/ 	.byte	0x0d
	.zero		1


	//   ....[66]....
        /*051c*/ 	.word	0x000047c0
        /*0520*/ 	.word	0x000000ff
        /*0524*/ 	.word	0x00000038
        /*0528*/ 	.short	0x010a
        /*052a*/ 	.byte	0x07
	.zero		1


	//   ....[67]....
        /*052c*/ 	.word	0x000047e0
        /*0530*/ 	.word	0x000000ff
        /*0534*/ 	.word	0x00000040
        /*0538*/ 	.short	0x010a
        /*053a*/ 	.byte	0x07
	.zero		1


	//   ....[68]....
        /*053c*/ 	.word	0x00004820
        /*0540*/ 	.word	0x00000000
        /*0544*/ 	.word	0x00000048
        /*0548*/ 	.short	0x010a
        /*054a*/ 	.byte	0xff
	.zero		1


	//   ....[69]....
        /*054c*/ 	.word	0x00004b50
        /*0550*/ 	.word	0x00000000
        /*0554*/ 	.word	0x00000060
        /*0558*/ 	.short	0x010a
        /*055a*/ 	.byte	0xff
	.zero		1


	//   ....[70]....
        /*055c*/ 	.word	0x00004c60
        /*0560*/ 	.word	0x00000000
        /*0564*/ 	.word	0x00000000
        /*0568*/ 	.short	0x0101
        /*056a*/ 	.byte	0xff
	.zero		1


	//   ....[71]....
        /*056c*/ 	.word	0x00005690
        /*0570*/ 	.word	0x00000003
        /*0574*/ 	.word	0x00000020
        /*0578*/ 	.short	0x010a
        /*057a*/ 	.byte	0xff
	.zero		1


	//   ....[72]....
        /*057c*/ 	.word	0x000056d0
        /*0580*/ 	.word	0x000000bb
        /*0584*/ 	.word	0x00000080
        /*0588*/ 	.short	0x010a
        /*058a*/ 	.byte	0xff
	.zero		1


	//   ....[73]....
        /*058c*/ 	.word	0x00005800
        /*0590*/ 	.word	0x00000003
        /*0594*/ 	.word	0x00000020
        /*0598*/ 	.short	0x010a
        /*059a*/ 	.byte	0xff
	.zero		1


	//   ....[74]....
        /*059c*/ 	.word	0x00005940
        /*05a0*/ 	.word	0x00000000
        /*05a4*/ 	.word	0x00000000
        /*05a8*/ 	.short	0x0101
        /*05aa*/ 	.byte	0xff
	.zero		1


	//   ....[75]....
        /*05ac*/ 	.word	0x000059c0
        /*05b0*/ 	.word	0x000000bb
        /*05b4*/ 	.word	0x00000080
        /*05b8*/ 	.short	0x010a
        /*05ba*/ 	.byte	0xff
	.zero		1


	//   ....[76]....
        /*05bc*/ 	.word	0x00006da0
        /*05c0*/ 	.word	0x00000004
        /*05c4*/ 	.word	0x00000020
        /*05c8*/ 	.short	0x010a
        /*05ca*/ 	.byte	0xff
	.zero		1


	//   ....[77]....
        /*05cc*/ 	.word	0x00006e70
        /*05d0*/ 	.word	0x00000004
        /*05d4*/ 	.word	0x00000020
        /*05d8*/ 	.short	0x010a
        /*05da*/ 	.byte	0xff
	.zero		1


	//   ....[78]....
        /*05dc*/ 	.word	0x00006fd0
        /*05e0*/ 	.word	0x00000003
        /*05e4*/ 	.word	0x00000000
        /*05e8*/ 	.short	0x0101
        /*05ea*/ 	.byte	0xff
	.zero		1


	//   ....[79]....
        /*05ec*/ 	.word	0x000083e0
        /*05f0*/ 	.word	0x00000003
        /*05f4*/ 	.word	0x00000020
        /*05f8*/ 	.short	0x010a
        /*05fa*/ 	.byte	0xff
	.zero		1


	//   ....[80]....
        /*05fc*/ 	.word	0x000084b0
        /*0600*/ 	.word	0x00000003
        /*0604*/ 	.word	0x00000020
        /*0608*/ 	.short	0x010a
        /*060a*/ 	.byte	0xff
	.zero		1


	//   ....[81]....
        /*060c*/ 	.word	0x00008610
        /*0610*/ 	.word	0x00000003
        /*0614*/ 	.word	0x00000000
        /*0618*/ 	.short	0x0101
        /*061a*/ 	.byte	0xff
	.zero		1


	//   ....[82]....
        /*061c*/ 	.word	0x00008b60
        /*0620*/ 	.word	0x000000ff
        /*0624*/ 	.word	0x00000000
        /*0628*/ 	.short	0x0101
        /*062a*/ 	.byte	0x05
	.zero		1


	//   ....[83]....
        /*062c*/ 	.word	0x00009b30
        /*0630*/ 	.word	0x00000003
        /*0634*/ 	.word	0x000000b0
        /*0638*/ 	.short	0x010a
        /*063a*/ 	.byte	0xff
	.zero		1


	//   ....[84]....
        /*063c*/ 	.word	0x00009b90
        /*0640*/ 	.word	0x00000002
        /*0644*/ 	.word	0x00000010
        /*0648*/ 	.short	0x010a
        /*064a*/ 	.byte	0xff
	.zero		1


	//   ....[85]....
        /*064c*/ 	.word	0x00009bf0
        /*0650*/ 	.word	0x00000002
        /*0654*/ 	.word	0x00000010
        /*0658*/ 	.short	0x010a
        /*065a*/ 	.byte	0xff
	.zero		1


	//   ....[86]....
        /*065c*/ 	.word	0x00009c40
        /*0660*/ 	.word	0x00000002
        /*0664*/ 	.word	0x00000060
        /*0668*/ 	.short	0x010a
        /*066a*/ 	.byte	0xff
	.zero		1


	//   ....[87]....
        /*066c*/ 	.word	0x00009ca0
        /*0670*/ 	.word	0x00000000
        /*0674*/ 	.word	0x00000000
        /*0678*/ 	.short	0x010a
        /*067a*/ 	.byte	0xff
	.zero		1


	//   ....[88]....
        /*067c*/ 	.word	0x00009cf0
        /*0680*/ 	.word	0x00000000
        /*0684*/ 	.word	0x000000a0
        /*0688*/ 	.short	0x010a
        /*068a*/ 	.byte	0xff
	.zero		1


	//   ....[89]....
        /*068c*/ 	.word	0x00009d50
        /*0690*/ 	.word	0x00000000
        /*0694*/ 	.word	0x00000070
        /*0698*/ 	.short	0x010a
        /*069a*/ 	.byte	0xff
	.zero		1


	//   ....[90]....
        /*069c*/ 	.word	0x00009da0
        /*06a0*/ 	.word	0x00000000
        /*06a4*/ 	.word	0x00000060
        /*06a8*/ 	.short	0x010a
        /*06aa*/ 	.byte	0xff
	.zero		1


	//   ....[91]....
        /*06ac*/ 	.word	0x00009e00
        /*06b0*/ 	.word	0x00000000
        /*06b4*/ 	.word	0x00000070
        /*06b8*/ 	.short	0x010a
        /*06ba*/ 	.byte	0xff
	.zero		1


	//   ....[92]....
        /*06bc*/ 	.word	0x00009e50
        /*06c0*/ 	.word	0x00000000
        /*06c4*/ 	.word	0x00000060
        /*06c8*/ 	.short	0x010a
        /*06ca*/ 	.byte	0xff
	.zero		1


	//   ....[93]....
        /*06cc*/ 	.word	0x00009eb0
        /*06d0*/ 	.word	0x00000003
        /*06d4*/ 	.word	0x00000090
        /*06d8*/ 	.short	0x010a
        /*06da*/ 	.byte	0xff
	.zero		1


	//   ....[94]....
        /*06dc*/ 	.word	0x00009f10
        /*06e0*/ 	.word	0x00000000
        /*06e4*/ 	.word	0x00000000
        /*06e8*/ 	.short	0x010a
        /*06ea*/ 	.byte	0xff
	.zero		1


	//   ....[95]....
        /*06ec*/ 	.word	0x00009f70
        /*06f0*/ 	.word	0x00000000
        /*06f4*/ 	.word	0x00000000
        /*06f8*/ 	.short	0x010a
        /*06fa*/ 	.byte	0xff
	.zero		1


	//   ....[96]....
        /*06fc*/ 	.word	0x00009fd0
        /*0700*/ 	.word	0x00000000
        /*0704*/ 	.word	0x00000000
        /*0708*/ 	.short	0x010a
        /*070a*/ 	.byte	0xff
	.zero		1


	//   ....[97]....
        /*070c*/ 	.word	0x0000a020
        /*0710*/ 	.word	0x00000000
        /*0714*/ 	.word	0x00000060
        /*0718*/ 	.short	0x010a
        /*071a*/ 	.byte	0xff
	.zero		1


	//   ....[98]....
        /*071c*/ 	.word	0x0000a080
        /*0720*/ 	.word	0x00000000
        /*0724*/ 	.word	0x00000058
        /*0728*/ 	.short	0x010a
        /*072a*/ 	.byte	0xff
	.zero		1


	//   ....[99]....
        /*072c*/ 	.word	0x0000a0e0
        /*0730*/ 	.word	0x00000003
        /*0734*/ 	.word	0x00000038
        /*0738*/ 	.short	0x010a
        /*073a*/ 	.byte	0xff
	.zero		1


	//   ....[100]....
        /*073c*/ 	.word	0x0000a140
        /*0740*/ 	.word	0x00000003
        /*0744*/ 	.word	0x00000040
        /*0748*/ 	.short	0x010a
        /*074a*/ 	.byte	0xff
	.zero		1


	//   ....[101]....
        /*074c*/ 	.word	0x0000a1a0
        /*0750*/ 	.word	0x00000003
        /*0754*/ 	.word	0x00000048
        /*0758*/ 	.short	0x010a
        /*075a*/ 	.byte	0xff
	.zero		1


	//   ....[102]....
        /*075c*/ 	.word	0x0000a200
        /*0760*/ 	.word	0x00000000
        /*0764*/ 	.word	0x00000038
        /*0768*/ 	.short	0x010a
        /*076a*/ 	.byte	0xff
	.zero		1


	//   ....[103]....
        /*076c*/ 	.word	0x0000a260
        /*0770*/ 	.word	0x00000000
        /*0774*/ 	.word	0x00000040
        /*0778*/ 	.short	0x010a
        /*077a*/ 	.byte	0xff
	.zero		1


	//   ....[104]....
        /*077c*/ 	.word	0x0000a2b0
        /*0780*/ 	.word	0x00000000
        /*0784*/ 	.word	0x00000060
        /*0788*/ 	.short	0x010a
        /*078a*/ 	.byte	0xff
	.zero		1


	//   ....[105]....
        /*078c*/ 	.word	0x0000a300
        /*0790*/ 	.word	0x00000003
        /*0794*/ 	.word	0x00000020
        /*0798*/ 	.short	0x010a
        /*079a*/ 	.byte	0xff
	.zero		1


	//   ....[106]....
        /*079c*/ 	.word	0x0000a350
        /*07a0*/ 	.word	0x000000bb
        /*07a4*/ 	.word	0x00000080
        /*07a8*/ 	.short	0x010a
        /*07aa*/ 	.byte	0xff
	.zero		1


	//   ....[107]....
        /*07ac*/ 	.word	0x0000a3a0
        /*07b0*/ 	.word	0x00000004
        /*07b4*/ 	.word	0x00000020
        /*07b8*/ 	.short	0x010a
        /*07ba*/ 	.byte	0xff
	.zero		1


	//   ....[108]....
        /*07bc*/ 	.word	0x0000a3f0
        /*07c0*/ 	.word	0x00000003
        /*07c4*/ 	.word	0x00000020
        /*07c8*/ 	.short	0x010a
        /*07ca*/ 	.byte	0xff
	.zero		1


	//----- nvinfo : EIATTR_NUM_MBARRIERS
	.align		4
.L_48:
        /*07cc*/ 	.byte	0x03, 0x38
        /*07ce*/ 	.short	0x0018


	//----- nvinfo : EIATTR_EXIT_INSTR_OFFSETS
	.align		4
        /*07d0*/ 	.byte	0x04, 0x1c
        /*07d2*/ 	.short	(.L_50 - .L_49)


	//   ....[0]....
.L_49:
        /*07d4*/ 	.word	0x000024a0


	//   ....[1]....
        /*07d8*/ 	.word	0x00002990


	//   ....[2]....
        /*07dc*/ 	.word	0x000029f0


	//   ....[3]....
        /*07e0*/ 	.word	0x00003990


	//   ....[4]....
        /*07e4*/ 	.word	0x00004850


	//   ....[5]....
        /*07e8*/ 	.word	0x00004890


	//   ....[6]....
        /*07ec*/ 	.word	0x00009b20


	//----- nvinfo : EIATTR_MAX_THREADS
	.align		4
.L_50:
        /*07f0*/ 	.byte	0x04, 0x05
        /*07f2*/ 	.short	(.L_52 - .L_51)
.L_51:
        /*07f4*/ 	.word	0x00000100
        /*07f8*/ 	.word	0x00000001
        /*07fc*/ 	.word	0x00000001


	//----- nvinfo : EIATTR_CRS_STACK_SIZE
	.align		4
.L_52:
        /*0800*/ 	.byte	0x04, 0x1e
        /*0802*/ 	.short	(.L_54 - .L_53)
.L_53:
        /*0804*/ 	.word	0x00000000


	//----- nvinfo : EIATTR_CBANK_PARAM_SIZE
	.align		4
.L_54:
        /*0808*/ 	.byte	0x03, 0x19
        /*080a*/ 	.short	0x0800


	//----- nvinfo : EIATTR_PARAM_CBANK
	.align		4
        /*080c*/ 	.byte	0x04, 0x0a
        /*080e*/ 	.short	(.L_56 - .L_55)
	.align		4
.L_55:
        /*0810*/ 	.word	index@(.nv.constant0._ZN7cutlass13device_kernelINS_4gemm6kernel13GemmUniversalIN4cute5tupleIJiiiiEEENS1_10collective13CollectiveMmaINS1_35MainloopSm100TmaUmmaWarpSpecializedILi2ELi2ELi2ENS5_IJNS4_1CILi1EEESB_SB_EEEEENS5_IJNSA_ILi128EEENSA_ILi192EEENSA_ILi256EEEEEENS_12float_e4m3_tENS5_IJlSB_lEEESI_SJ_NS4_8TiledMMAINS4_8MMA_AtomIJNS4_10MMA_TraitsINS4_19SM100_MMA_F8F6F4_SSEJSI_SI_fSE_SF_NS4_17integral_constantINS4_4UMMA5MajorELSQ_0EEESR_NSO_INSP_7ScaleInELSS_0EEEST_EEEEEENS4_6LayoutISC_NS5_IJNSA_ILi0EEESX_SX_EEEEENS5_IJNS4_10UnderscoreES10_S10_EEEEENS4_13SM90_TMA_LOADENS4_14ComposedLayoutINS4_7SwizzleILi3ELi4ELi3EEENS4_18smem_ptr_flag_bitsILi8EEENSW_INS5_IJNSA_ILi8EEESE_EEENS5_IJSE_SB_EEEEEEEvNS4_8identityES13_S1D_vS1E_EENS_8epilogue10collective18CollectiveEpilogueINS1G_23Sm100TmaWarpSpecializedILi3ELi2ELi64ELb0ELb0EEEJSH_NS5_IJNSW_ISE_SB_EENSW_INSA_ILi64EEESB_EEEEESI_SJ_SI_SJ_NS1G_6fusion15FusionCallbacksIS1K_NS1P_17LinearCombinationISI_fSI_fLNS_15FloatRoundStyleE2EEESH_S1O_JEEENS4_5SM1004TMEM4LOAD26SM100_TMEM_LOAD_32dp32b64xES13_NS14_INS15_ILi2ELi4ELi3EEES18_NSW_INS5_IJS19_S1M_EEENS5_IJS1M_SB_EEEEEEENS4_39AutoVectorizingCopyWithAssumedAlignmentILi128EEENS4_14SM90_TMA_STOREES23_S25_S25_EEEvvEEEEvNT_6ParamsE)
        /*0814*/ 	.short	0x0380
        /*0816*/ 	.short	0x0800


	//----- nvinfo : EIATTR_SW_WAR
	.align		4
.L_56:
        /*0818*/ 	.byte	0x04, 0x36
        /*081a*/ 	.short	(.L_58 - .L_57)
.L_57:
        /*081c*/ 	.word	0x00000008
.L_58:


//--------------------- .nv.callgraph             --------------------------
	.section	.nv.callgraph,"",@"SHT_CUDA_CALLGRAPH"
	.align	4
	.sectionentsize	8
	.align		4
        /*0000*/ 	.word	0x00000000
	.align		4
        /*0004*/ 	.word	0xffffffff
	.align		4
        /*0008*/ 	.word	index@(_ZN7cutlass13device_kernelINS_4gemm6kernel13GemmUniversalIN4cute5tupleIJiiiiEEENS1_10collective13CollectiveMmaINS1_35MainloopSm100TmaUmmaWarpSpecializedILi2ELi2ELi2ENS5_IJNS4_1CILi1EEESB_SB_EEEEENS5_IJNSA_ILi128EEENSA_ILi192EEENSA_ILi256EEEEEENS_12float_e4m3_tENS5_IJlSB_lEEESI_SJ_NS4_8TiledMMAINS4_8MMA_AtomIJNS4_10MMA_TraitsINS4_19SM100_MMA_F8F6F4_SSEJSI_SI_fSE_SF_NS4_17integral_constantINS4_4UMMA5MajorELSQ_0EEESR_NSO_INSP_7ScaleInELSS_0EEEST_EEEEEENS4_6LayoutISC_NS5_IJNSA_ILi0EEESX_SX_EEEEENS5_IJNS4_10UnderscoreES10_S10_EEEEENS4_13SM90_TMA_LOADENS4_14ComposedLayoutINS4_7SwizzleILi3ELi4ELi3EEENS4_18smem_ptr_flag_bitsILi8EEENSW_INS5_IJNSA_ILi8EEESE_EEENS5_IJSE_SB_EEEEEEEvNS4_8identityES13_S1D_vS1E_EENS_8epilogue10collective18CollectiveEpilogueINS1G_23Sm100TmaWarpSpecializedILi3ELi2ELi64ELb0ELb0EEEJSH_NS5_IJNSW_ISE_SB_EENSW_INSA_ILi64EEESB_EEEEESI_SJ_SI_SJ_NS1G_6fusion15FusionCallbacksIS1K_NS1P_17LinearCombinationISI_fSI_fLNS_15FloatRoundStyleE2EEESH_S1O_JEEENS4_5SM1004TMEM4LOAD26SM100_TMEM_LOAD_32dp32b64xES13_NS14_INS15_ILi2ELi4ELi3EEES18_NSW_INS5_IJS19_S1M_EEENS5_IJS1M_SB_EEEEEEENS4_39AutoVectorizingCopyWithAssumedAlignmentILi128EEENS4_14SM90_TMA_STOREES23_S25_S25_EEEvvEEEEvNT_6ParamsE)
	.align		4
        /*000c*/ 	.word	index@(__assertfail)
	.align		4
        /*0010*/ 	.word	0x00000000
	.align		4
        /*0014*/ 	.word	0xfffffffe
	.align		4
        /*0018*/ 	.word	0x00000000
	.align		4
        /*001c*/ 	.word	0xfffffffd
	.align		4
        /*0020*/ 	.word	0x00000000
	.align		4
        /*0024*/ 	.word	0xfffffffc


//--------------------- .nv.constant4             --------------------------
	.section	.nv.constant4,"a",@progbits
	.align	8
	.align		8
.nv.constant4:
        /*0000*/ 	.dword	__assertfail
	.align		8
        /*0008*/ 	.dword	__unnamed_1
	.align		8
        /*0010*/ 	.dword	__unnamed_2
	.align		8
        /*0018*/ 	.dword	__unnamed_3
	.align		8
        /*0020*/ 	.dword	_ZN40_INTERNAL_bafb56e3_4_k_cu_a18f11c6_230814cuda3std3__45__cpo5beginE
	.align		8
        /*0028*/ 	.dword	_ZN40_INTERNAL_bafb56e3_4_k_cu_a18f11c6_230814cuda3std3__45__cpo3endE
	.align		8
        /*0030*/ 	.dword	_ZN40_INTERNAL_bafb56e3_4_k_cu_a18f11c6_230814cuda3std3__45__cpo6cbeginE
	.align		8
        /*0038*/ 	.dword	_ZN40_INTERNAL_bafb56e3_4_k_cu_a18f11c6_230814cuda3std3__45__cpo4cendE
	.align		8
        /*0040*/ 	.dword	_ZN40_INTERNAL_bafb56e3_4_k_cu_a18f11c6_230814cuda3std3__442_GLOBAL__N__bafb56e3_4_k_cu_a18f11c6_230816ignoreE
	.align		8
        /*0048*/ 	.dword	_ZN40_INTERNAL_bafb56e3_4_k_cu_a18f11c6_230814cuda3std3__419piecewise_constructE
	.align		8
        /*0050*/ 	.dword	_ZN40_INTERNAL_bafb56e3_4_k_cu_a18f11c6_230814cuda3std3__48in_placeE
	.align		8
        /*0058*/ 	.dword	_ZN40_INTERNAL_bafb56e3_4_k_cu_a18f11c6_230814cuda3std6ranges3__45__cpo4swapE
	.align		8
        /*0060*/ 	.dword	_ZN40_INTERNAL_bafb56e3_4_k_cu_a18f11c6_230814cuda3std6ranges3__45__cpo9iter_moveE
	.align		8
        /*0068*/ 	.dword	_ZN40_INTERNAL_bafb56e3_4_k_cu_a18f11c6_230814cute7productE
	.align		8
        /*0070*/ 	.dword	_ZN40_INTERNAL_bafb56e3_4_k_cu_a18f11c6_230814cute1_E
	.align		8
        /*0078*/ 	.dword	$str$25
	.align		8
        /*0080*/ 	.dword	$str$26
	.align		8
        /*0088*/ 	.dword	$str$27
	.align		8
        /*0090*/ 	.dword	$str$28


//--------------------- .text._ZN7cutlass13device_kernelINS_4gemm6kernel13GemmUniversalIN4cute5tupleIJiiiiEEENS1_10collective13CollectiveMmaINS1_35MainloopSm100TmaUmmaWarpSpecializedILi2ELi2ELi2ENS5_IJNS4_1CILi1EEESB_SB_EEEEENS5_IJNSA_ILi128EEENSA_ILi192EEENSA_ILi256EEEEEENS_12float_e4m3_tENS5_IJlSB_lEEESI_SJ_NS4_8TiledMMAINS4_8MMA_AtomIJNS4_10MMA_TraitsINS4_19SM100_MMA_F8F6F4_SSEJSI_SI_fSE_SF_NS4_17integral_constantINS4_4UMMA5MajorELSQ_0EEESR_NSO_INSP_7ScaleInELSS_0EEEST_EEEEEENS4_6LayoutISC_NS5_IJNSA_ILi0EEESX_SX_EEEEENS5_IJNS4_10UnderscoreES10_S10_EEEEENS4_13SM90_TMA_LOADENS4_14ComposedLayoutINS4_7SwizzleILi3ELi4ELi3EEENS4_18smem_ptr_flag_bitsILi8EEENSW_INS5_IJNSA_ILi8EEESE_EEENS5_IJSE_SB_EEEEEEEvNS4_8identityES13_S1D_vS1E_EENS_8epilogue10collective18CollectiveEpilogueINS1G_23Sm100TmaWarpSpecializedILi3ELi2ELi64ELb0ELb0EEEJSH_NS5_IJNSW_ISE_SB_EENSW_INSA_ILi64EEESB_EEEEESI_SJ_SI_SJ_NS1G_6fusion15FusionCallbacksIS1K_NS1P_17LinearCombinationISI_fSI_fLNS_15FloatRoundStyleE2EEESH_S1O_JEEENS4_5SM1004TMEM4LOAD26SM100_TMEM_LOAD_32dp32b64xES13_NS14_INS15_ILi2ELi4ELi3EEES18_NSW_INS5_IJS19_S1M_EEENS5_IJS1M_SB_EEEEEEENS4_39AutoVectorizingCopyWithAssumedAlignmentILi128EEENS4_14SM90_TMA_STOREES23_S25_S25_EEEvvEEEEvNT_6ParamsE --------------------------
	.section	.text._ZN7cutlass13device_kernelINS_4gemm6kernel13GemmUniversalIN4cute5tupleIJiiiiEEENS1_10collective13CollectiveMmaINS1_35MainloopSm100TmaUmmaWarpSpecializedILi2ELi2ELi2ENS5_IJNS4_1CILi1EEESB_SB_EEEEENS5_IJNSA_ILi128EEENSA_ILi192EEENSA_ILi256EEEEEENS_12float_e4m3_tENS5_IJlSB_lEEESI_SJ_NS4_8TiledMMAINS4_8MMA_AtomIJNS4_10MMA_TraitsINS4_19SM100_MMA_F8F6F4_SSEJSI_SI_fSE_SF_NS4_17integral_constantINS4_4UMMA5MajorELSQ_0EEESR_NSO_INSP_7ScaleInELSS_0EEEST_EEEEEENS4_6LayoutISC_NS5_IJNSA_ILi0EEESX_SX_EEEEENS5_IJNS4_10UnderscoreES10_S10_EEEEENS4_13SM90_TMA_LOADENS4_14ComposedLayoutINS4_7SwizzleILi3ELi4ELi3EEENS4_18smem_ptr_flag_bitsILi8EEENSW_INS5_IJNSA_ILi8EEESE_EEENS5_IJSE_SB_EEEEEEEvNS4_8identityES13_S1D_vS1E_EENS_8epilogue10collective18CollectiveEpilogueINS1G_23Sm100TmaWarpSpecializedILi3ELi2ELi64ELb0ELb0EEEJSH_NS5_IJNSW_ISE_SB_EENSW_INSA_ILi64EEESB_EEEEESI_SJ_SI_SJ_NS1G_6fusion15FusionCallbacksIS1K_NS1P_17LinearCombinationISI_fSI_fLNS_15FloatRoundStyleE2EEESH_S1O_JEEENS4_5SM1004TMEM4LOAD26SM100_TMEM_LOAD_32dp32b64xES13_NS14_INS15_ILi2ELi4ELi3EEES18_NSW_INS5_IJS19_S1M_EEENS5_IJS1M_SB_EEEEEEENS4_39AutoVectorizingCopyWithAssumedAlignmentILi128EEENS4_14SM90_TMA_STOREES23_S25_S25_EEEvvEEEEvNT_6ParamsE,"ax",@progbits
	.align	128
.text._ZN7cutlass13device_kernelINS_4gemm6kernel13GemmUniversalIN4cute5tupleIJiiiiEEENS1_10collective13CollectiveMmaINS1_35MainloopSm100TmaUmmaWarpSpecializedILi2ELi2ELi2ENS5_IJNS4_1CILi1EEESB_SB_EEEEENS5_IJNSA_ILi128EEENSA_ILi192EEENSA_ILi256EEEEEENS_12float_e4m3_tENS5_IJlSB_lEEESI_SJ_NS4_8TiledMMAINS4_8MMA_AtomIJNS4_10MMA_TraitsINS4_19SM100_MMA_F8F6F4_SSEJSI_SI_fSE_SF_NS4_17integral_constantINS4_4UMMA5MajorELSQ_0EEESR_NSO_INSP_7ScaleInELSS_0EEEST_EEEEEENS4_6LayoutISC_NS5_IJNSA_ILi0EEESX_SX_EEEEENS5_IJNS4_10UnderscoreES10_S10_EEEEENS4_13SM90_TMA_LOADENS4_14ComposedLayoutINS4_7SwizzleILi3ELi4ELi3EEENS4_18smem_ptr_flag_bitsILi8EEENSW_INS5_IJNSA_ILi8EEESE_EEENS5_IJSE_SB_EEEEEEEvNS4_8identityES13_S1D_vS1E_EENS_8epilogue10collective18CollectiveEpilogueINS1G_23Sm100TmaWarpSpecializedILi3ELi2ELi64ELb0ELb0EEEJSH_NS5_IJNSW_ISE_SB_EENSW_INSA_ILi64EEESB_EEEEESI_SJ_SI_SJ_NS1G_6fusion15FusionCallbacksIS1K_NS1P_17LinearCombinationISI_fSI_fLNS_15FloatRoundStyleE2EEESH_S1O_JEEENS4_5SM1004TMEM4LOAD26SM100_TMEM_LOAD_32dp32b64xES13_NS14_INS15_ILi2ELi4ELi3EEES18_NSW_INS5_IJS19_S1M_EEENS5_IJS1M_SB_EEEEEEENS4_39AutoVectorizingCopyWithAssumedAlignmentILi128EEENS4_14SM90_TMA_STOREES23_S25_S25_EEEvvEEEEvNT_6ParamsE:
        .type           _ZN7cutlass13device_kernelINS_4gemm6kernel13GemmUniversalIN4cute5tupleIJiiiiEEENS1_10collective13CollectiveMmaINS1_35MainloopSm100TmaUmmaWarpSpecializedILi2ELi2ELi2ENS5_IJNS4_1CILi1EEESB_SB_EEEEENS5_IJNSA_ILi128EEENSA_ILi192EEENSA_ILi256EEEEEENS_12float_e4m3_tENS5_IJlSB_lEEESI_SJ_NS4_8TiledMMAINS4_8MMA_AtomIJNS4_10MMA_TraitsINS4_19SM100_MMA_F8F6F4_SSEJSI_SI_fSE_SF_NS4_17integral_constantINS4_4UMMA5MajorELSQ_0EEESR_NSO_INSP_7ScaleInELSS_0EEEST_EEEEEENS4_6LayoutISC_NS5_IJNSA_ILi0EEESX_SX_EEEEENS5_IJNS4_10UnderscoreES10_S10_EEEEENS4_13SM90_TMA_LOADENS4_14ComposedLayoutINS4_7SwizzleILi3ELi4ELi3EEENS4_18smem_ptr_flag_bitsILi8EEENSW_INS5_IJNSA_ILi8EEESE_EEENS5_IJSE_SB_EEEEEEEvNS4_8identityES13_S1D_vS1E_EENS_8epilogue10collective18CollectiveEpilogueINS1G_23Sm100TmaWarpSpecializedILi3ELi2ELi64ELb0ELb0EEEJSH_NS5_IJNSW_ISE_SB_EENSW_INSA_ILi64EEESB_EEEEESI_SJ_SI_SJ_NS1G_6fusion15FusionCallbacksIS1K_NS1P_17LinearCombinationISI_fSI_fLNS_15FloatRoundStyleE2EEESH_S1O_JEEENS4_5SM1004TMEM4LOAD26SM100_TMEM_LOAD_32dp32b64xES13_NS14_INS15_ILi2ELi4ELi3EEES18_NSW_INS5_IJS19_S1M_EEENS5_IJS1M_SB_EEEEEEENS4_39AutoVectorizingCopyWithAssumedAlignmentILi128EEENS4_14SM90_TMA_STOREES23_S25_S25_EEEvvEEEEvNT_6ParamsE,@function
        .size           _ZN7cutlass13device_kernelINS_4gemm6kernel13GemmUniversalIN4cute5tupleIJiiiiEEENS1_10collective13CollectiveMmaINS1_35MainloopSm100TmaUmmaWarpSpecializedILi2ELi2ELi2ENS5_IJNS4_1CILi1EEESB_SB_EEEEENS5_IJNSA_ILi128EEENSA_ILi192EEENSA_ILi256EEEEEENS_12float_e4m3_tENS5_IJlSB_lEEESI_SJ_NS4_8TiledMMAINS4_8MMA_AtomIJNS4_10MMA_TraitsINS4_19SM100_MMA_F8F6F4_SSEJSI_SI_fSE_SF_NS4_17integral_constantINS4_4UMMA5MajorELSQ_0EEESR_NSO_INSP_7ScaleInELSS_0EEEST_EEEEEENS4_6LayoutISC_NS5_IJNSA_ILi0EEESX_SX_EEEEENS5_IJNS4_10UnderscoreES10_S10_EEEEENS4_13SM90_TMA_LOADENS4_14ComposedLayoutINS4_7SwizzleILi3ELi4ELi3EEENS4_18smem_ptr_flag_bitsILi8EEENSW_INS5_IJNSA_ILi8EEESE_EEENS5_IJSE_SB_EEEEEEEvNS4_8identityES13_S1D_vS1E_EENS_8epilogue10collective18CollectiveEpilogueINS1G_23Sm100TmaWarpSpecializedILi3ELi2ELi64ELb0ELb0EEEJSH_NS5_IJNSW_ISE_SB_EENSW_INSA_ILi64EEESB_EEEEESI_SJ_SI_SJ_NS1G_6fusion15FusionCallbacksIS1K_NS1P_17LinearCombinationISI_fSI_fLNS_15FloatRoundStyleE2EEESH_S1O_JEEENS4_5SM1004TMEM4LOAD26SM100_TMEM_LOAD_32dp32b64xES13_NS14_INS15_ILi2ELi4ELi3EEES18_NSW_INS5_IJS19_S1M_EEENS5_IJS1M_SB_EEEEEEENS4_39AutoVectorizingCopyWithAssumedAlignmentILi128EEENS4_14SM90_TMA_STOREES23_S25_S25_EEEvvEEEEvNT_6ParamsE,(.L_x_149 - _ZN7cutlass13device_kernelINS_4gemm6kernel13GemmUniversalIN4cute5tupleIJiiiiEEENS1_10collective13CollectiveMmaINS1_35MainloopSm100TmaUmmaWarpSpecializedILi2ELi2ELi2ENS5_IJNS4_1CILi1EEESB_SB_EEEEENS5_IJNSA_ILi128EEENSA_ILi192EEENSA_ILi256EEEEEENS_12float_e4m3_tENS5_IJlSB_lEEESI_SJ_NS4_8TiledMMAINS4_8MMA_AtomIJNS4_10MMA_TraitsINS4_19SM100_MMA_F8F6F4_SSEJSI_SI_fSE_SF_NS4_17integral_constantINS4_4UMMA5MajorELSQ_0EEESR_NSO_INSP_7ScaleInELSS_0EEEST_EEEEEENS4_6LayoutISC_NS5_IJNSA_ILi0EEESX_SX_EEEEENS5_IJNS4_10UnderscoreES10_S10_EEEEENS4_13SM90_TMA_LOADENS4_14ComposedLayoutINS4_7SwizzleILi3ELi4ELi3EEENS4_18smem_ptr_flag_bitsILi8EEENSW_INS5_IJNSA_ILi8EEESE_EEENS5_IJSE_SB_EEEEEEEvNS4_8identityES13_S1D_vS1E_EENS_8epilogue10collective18CollectiveEpilogueINS1G_23Sm100TmaWarpSpecializedILi3ELi2ELi64ELb0ELb0EEEJSH_NS5_IJNSW_ISE_SB_EENSW_INSA_ILi64EEESB_EEEEESI_SJ_SI_SJ_NS1G_6fusion15FusionCallbacksIS1K_NS1P_17LinearCombinationISI_fSI_fLNS_15FloatRoundStyleE2EEESH_S1O_JEEENS4_5SM1004TMEM4LOAD26SM100_TMEM_LOAD_32dp32b64xES13_NS14_INS15_ILi2ELi4ELi3EEES18_NSW_INS5_IJS19_S1M_EEENS5_IJS1M_SB_EEEEEEENS4_39AutoVectorizingCopyWithAssumedAlignmentILi128EEENS4_14SM90_TMA_STOREES23_S25_S25_EEEvvEEEEvNT_6ParamsE)
        .other          _ZN7cutlass13device_kernelINS_4gemm6kernel13GemmUniversalIN4cute5tupleIJiiiiEEENS1_10collective13CollectiveMmaINS1_35MainloopSm100TmaUmmaWarpSpecializedILi2ELi2ELi2ENS5_IJNS4_1CILi1EEESB_SB_EEEEENS5_IJNSA_ILi128EEENSA_ILi192EEENSA_ILi256EEEEEENS_12float_e4m3_tENS5_IJlSB_lEEESI_SJ_NS4_8TiledMMAINS4_8MMA_AtomIJNS4_10MMA_TraitsINS4_19SM100_MMA_F8F6F4_SSEJSI_SI_fSE_SF_NS4_17integral_constantINS4_4UMMA5MajorELSQ_0EEESR_NSO_INSP_7ScaleInELSS_0EEEST_EEEEEENS4_6LayoutISC_NS5_IJNSA_ILi0EEESX_SX_EEEEENS5_IJNS4_10UnderscoreES10_S10_EEEEENS4_13SM90_TMA_LOADENS4_14ComposedLayoutINS4_7SwizzleILi3ELi4ELi3EEENS4_18smem_ptr_flag_bitsILi8EEENSW_INS5_IJNSA_ILi8EEESE_EEENS5_IJSE_SB_EEEEEEEvNS4_8identityES13_S1D_vS1E_EENS_8epilogue10collective18CollectiveEpilogueINS1G_23Sm100TmaWarpSpecializedILi3ELi2ELi64ELb0ELb0EEEJSH_NS5_IJNSW_ISE_SB_EENSW_INSA_ILi64EEESB_EEEEESI_SJ_SI_SJ_NS1G_6fusion15FusionCallbacksIS1K_NS1P_17LinearCombinationISI_fSI_fLNS_15FloatRoundStyleE2EEESH_S1O_JEEENS4_5SM1004TMEM4LOAD26SM100_TMEM_LOAD_32dp32b64xES13_NS14_INS15_ILi2ELi4ELi3EEES18_NSW_INS5_IJS19_S1M_EEENS5_IJS1M_SB_EEEEEEENS4_39AutoVectorizingCopyWithAssumedAlignmentILi128EEENS4_14SM90_TMA_STOREES23_S25_S25_EEEvvEEEEvNT_6ParamsE,@"STO_CUDA_ENTRY STV_DEFAULT"
_ZN7cutlass13device_kernelINS_4gemm6kernel13GemmUniversalIN4cute5tupleIJiiiiEEENS1_10collective13CollectiveMmaINS1_35MainloopSm100TmaUmmaWarpSpecializedILi2ELi2ELi2ENS5_IJNS4_1CILi1EEESB_SB_EEEEENS5_IJNSA_ILi128EEENSA_ILi192EEENSA_ILi256EEEEEENS_12float_e4m3_tENS5_IJlSB_lEEESI_SJ_NS4_8TiledMMAINS4_8MMA_AtomIJNS4_10MMA_TraitsINS4_19SM100_MMA_F8F6F4_SSEJSI_SI_fSE_SF_NS4_17integral_constantINS4_4UMMA5MajorELSQ_0EEESR_NSO_INSP_7ScaleInELSS_0EEEST_EEEEEENS4_6LayoutISC_NS5_IJNSA_ILi0EEESX_SX_EEEEENS5_IJNS4_10UnderscoreES10_S10_EEEEENS4_13SM90_TMA_LOADENS4_14ComposedLayoutINS4_7SwizzleILi3ELi4ELi3EEENS4_18smem_ptr_flag_bitsILi8EEENSW_INS5_IJNSA_ILi8EEESE_EEENS5_IJSE_SB_EEEEEEEvNS4_8identityES13_S1D_vS1E_EENS_8epilogue10collective18CollectiveEpilogueINS1G_23Sm100TmaWarpSpecializedILi3ELi2ELi64ELb0ELb0EEEJSH_NS5_IJNSW_ISE_SB_EENSW_INSA_ILi64EEESB_EEEEESI_SJ_SI_SJ_NS1G_6fusion15FusionCallbacksIS1K_NS1P_17LinearCombinationISI_fSI_fLNS_15FloatRoundStyleE2EEESH_S1O_JEEENS4_5SM1004TMEM4LOAD26SM100_TMEM_LOAD_32dp32b64xES13_NS14_INS15_ILi2ELi4ELi3EEES18_NSW_INS5_IJS19_S1M_EEENS5_IJS1M_SB_EEEEEEENS4_39AutoVectorizingCopyWithAssumedAlignmentILi128EEENS4_14SM90_TMA_STOREES23_S25_S25_EEEvvEEEEvNT_6ParamsE:
[----:B------:R-:W1:Y:S01]  /*0000*/  LDC R1, c[0x0][0x37c] ;  /* 0x0000df00ff017b82 */ /* 0x000e620000000800 */
[----:B------:R-:W2:Y:S01]  /*0010*/  S2R R180, SR_TID.X ;  /* 0x0000000000b47919 */ /* 0x000ea20000002100 */
[----:B------:R-:W3:Y:S01]  /*0020*/  LDCU.64 UR4, c[0x0][0x890] ;  /* 0x00011200ff0477ac */ /* 0x000ee20008000a00 */
[----:B------:R-:W-:Y:S02]  /*0030*/  PRMT R167, RZ, 0x7610, R167 ;  /* 0x00007610ffa77816 */ /* 0x000fe400000000a7 */
[----:B------:R-:W-:Y:S01]  /*0040*/  ELECT P5, URZ, PT ;  /* 0x0000000000ff782f */ /* 0x000fe200038a0000 */
[----:B------:R-:W4:Y:S01]  /*0050*/  LDCU.64 UR46, c[0x0][0x358] ;  /* 0x00006b00ff2e77ac */ /* 0x000f220008000a00 */
[----:B---3--:R-:W-:-:S04]  /*0060*/  UISETP.NE.U32.AND UP0, UPT, UR4, URZ, UPT ;  /* 0x000000ff0400728c */ /* 0x008fc8000bf05070 */
[----:B------:R-:W-:Y:S01]  /*0070*/  UISETP.NE.AND.EX UP0, UPT, UR5, URZ, UPT, UP0 ;  /* 0x000000ff0500728c */ /* 0x000fe2000bf05300 */
[----:B--2---:R-:W-:-:S05]  /*0080*/  SHF.R.U32.HI R168, RZ, 0x5, R180 ;  /* 0x00000005ffa87819 */ /* 0x004fca00000116b4 */
[----:B------:R-:W2:Y:S02]  /*0090*/  SHFL.IDX PT, R0, R168, RZ, 0x1f ;  /* 0x00001fffa8007589 */ /* 0x000ea400000e0000 */
[----:B--2---:R-:W-:Y:S01]  /*00a0*/  R2UR UR8, R0 ;  /* 0x00000000000872ca */ /* 0x004fe200000e0000 */
[----:B-1--4-:R-:W-:-:S14]  /*00b0*/  BRA.U UP0, `(.L_x_0) ;  /* 0x00000001002c7547 */ /* 0x012fdc000b800000 */
[----:B------:R-:W1:Y:S02]  /*00c0*/  LDCU.64 UR6, c[0x0][0x888] ;  /* 0x00011100ff0677ac */ /* 0x000e640008000a00 */
[----:B-1----:R-:W-:-:S04]  /*00d0*/  UISETP.NE.U32.AND UP0, UPT, UR6, URZ, UPT ;  /* 0x000000ff0600728c */ /* 0x002fc8000bf05070 */
[----:B------:R-:W-:-:S09]  /*00e0*/  UISETP.NE.AND.EX UP0, UPT, UR7, URZ, UPT, UP0 ;  /* 0x000000ff0700728c */ /* 0x000fd2000bf05300 */
[----:B------:R-:W-:Y:S05]  /*00f0*/  BRA.U !UP0, `(.L_x_1) ;  /* 0x0000000108107547 */ /* 0x000fea000b800000 */
[----:B------:R-:W1:Y:S02]  /*0100*/  LDC.64 R2, c[0x0][0x888] ;  /* 0x00022200ff027b82 */ /* 0x000e640000000a00 */
[----:B-1----:R1:W5:Y:S01]  /*0110*/  LDG.E R81, desc[UR46][R2.64] ;  /* 0x0000002e02517981 */ /* 0x002362000c1e1900 */
[----:B------:R-:W-:Y:S01]  /*0120*/  HFMA2 R167, -RZ, RZ, 0, 5.9604644775390625e-08 ;  /* 0x00000001ffa77431 */ /* 0x000fe200000001ff */
[----:B------:R-:W-:Y:S05]  /*0130*/  BRA `(.L_x_0) ;  /* 0x00000000000c7947 */ /* 0x000fea0003800000 */
.L_x_1:
[----:B------:R-:W1:Y:S01]  /*0140*/  LDCU UR6, c[0x0][0x880] ;  /* 0x00011000ff0677ac */ /* 0x000e620008000800 */
[----:B------:R-:W-:Y:S01]  /*0150*/  HFMA2 R167, -RZ, RZ, 0, 5.9604644775390625e-08 ;  /* 0x00000001ffa77431 */ /* 0x000fe200000001ff */
[----:B-1----:R-:W-:-:S07]  /*0160*/  MOV R81, UR6 ;  /* 0x0000000600517c02 */ /* 0x002fce0008000f00 */
.L_x_0:
[----:B------:R-:W2:Y:S02]  /*0170*/  LDCU.64 UR6, c[0x0][0x8b0] ;  /* 0x00011600ff0677ac */ /* 0x000ea40008000a00 */
[----:B--2---:R-:W-:-:S04]  /*0180*/  UISETP.NE.U32.AND UP0, UPT, UR6, URZ, UPT ;  /* 0x000000ff0600728c */ /* 0x004fc8000bf05070 */
[----:B------:R-:W-:-:S09]  /*0190*/  UISETP.NE.AND.EX UP0, UPT, UR7, URZ, UPT, UP0 ;  /* 0x000000ff0700728c */ /* 0x000fd2000bf05300 */
[----:B------:R-:W-:Y:S05]  /*01a0*/  BRA.U UP0, `(.L_x_2) ;  /* 0x0000000100247547 */ /* 0x000fea000b800000 */
[----:B------:R-:W2:Y:S02]  /*01b0*/  LDCU.64 UR6, c[0x0][0x8a8] ;  /* 0x00011500ff0677ac */ /* 0x000ea40008000a00 */
[----:B--2---:R-:W-:-:S04]  /*01c0*/  UISETP.NE.U32.AND UP0, UPT, UR6, URZ, UPT ;  /* 0x000000ff0600728c */ /* 0x004fc8000bf05070 */
[----:B------:R-:W-:-:S09]  /*01d0*/  UISETP.NE.AND.EX UP0, UPT, UR7, URZ, UPT, UP0 ;  /* 0x000000ff0700728c */ /* 0x000fd2000bf05300 */
[----:B------:R-:W-:Y:S05]  /*01e0*/  BRA.U !UP0, `(.L_x_3) ;  /* 0x00000001080c7547 */ /* 0x000fea000b800000 */
[----:B------:R-:W2:Y:S02]  /*01f0*/  LDC.64 R76, c[0x0][0x8a8] ;  /* 0x00022a00ff4c7b82 */ /* 0x000ea40000000a00 */
[----:B--2---:R2:W5:Y:S01]  /*0200*/  LDG.E R76, desc[UR46][R76.64] ;  /* 0x0000002e4c4c7981 */ /* 0x004562000c1e1900 */
[----:B------:R-:W-:Y:S05]  /*0210*/  BRA `(.L_x_2) ;  /* 0x0000000000087947 */ /* 0x000fea0003800000 */
.L_x_3:
[----:B------:R-:W2:Y:S02]  /*0220*/  LDCU UR6, c[0x0][0x8a0] ;  /* 0x00011400ff0677ac */ /* 0x000ea40008000800 */
[----:B--2---:R-:W-:Y:S02]  /*0230*/  MOV R76, UR6 ;  /* 0x00000006004c7c02 */ /* 0x004fe40008000f00 */
.L_x_2:
[----:B------:R-:W-:Y:S01]  /*0240*/  IMAD.U32 R0, RZ, RZ, UR8 ;  /* 0x00000008ff007e24 */ /* 0x000fe2000f8e00ff */
[----:B------:R-:W-:Y:S04]  /*0250*/  BSSY.RECONVERGENT B0, `(.L_x_4) ;  /* 0x000000c000007945 */ /* 0x000fe80003800200 */
[C---:B------:R-:W-:Y:S02]  /*0260*/  ISETP.NE.OR P1, PT, R0.reuse, 0x1, !P5 ;  /* 0x000000010000780c */ /* 0x040fe40006f25670 */
[----:B------:R-:W-:-:S11]  /*0270*/  ISETP.NE.OR P0, PT, R0, 0x3, !P5 ;  /* 0x000000030000780c */ /* 0x000fd60006f05670 */
[----:B------:R-:W-:Y:S05]  /*0280*/  @P1 BRA `(.L_x_5) ;  /* 0x0000000000201947 */ /* 0x000fea0003800000 */
[----:B------:R-:W3:Y:S02]  /*0290*/  LDCU.64 UR6, c[0x0][0x348] ;  /* 0x00006900ff0677ac */ /* 0x000ee40008000a00 */
[----:B---3--:R-:W-:Y:S02]  /*02a0*/  UIADD3 UR10, UP1, UPT, UR6, 0x80, URZ ;  /* 0x00000080060a7890 */ /* 0x008fe4000ff3e0ff */
[----:B------:R-:W-:Y:S02]  /*02b0*/  UIADD3 UR6, UP0, UPT, UR6, 0x180, URZ ;  /* 0x0000018006067890 */ /* 0x000fe4000ff1e0ff */
[----:B------:R-:W-:Y:S02]  /*02c0*/  UIADD3.X UR11, UPT, UPT, URZ, UR7, URZ, UP1, !UPT ;  /* 0x00000007ff0b7290 */ /* 0x000fe40008ffe4ff */
[----:B------:R-:W-:-:S07]  /*02d0*/  UIADD3.X UR7, UPT, UPT, URZ, UR7, URZ, UP0, !UPT ;  /* 0x00000007ff077290 */ /* 0x000fce00087fe4ff */
[----:B------:R3:W-:Y:S02]  /*02e0*/  UTMACCTL.PF [UR10] ;  /* 0x000000000a0079b9 */ /* 0x0007e40008040000 */
[----:B------:R3:W-:Y:S02]  /*02f0*/  UTMACCTL.PF [UR6] ;  /* 0x00000000060079b9 */ /* 0x0007e40008040000 */
[----:B---3--:R-:W-:Y:S01]  /*0300*/  NOP ;  /* 0x0000000000007918 */ /* 0x008fe20000000000 */
.L_x_5:
[----:B------:R-:W-:Y:S05]  /*0310*/  BSYNC.RECONVERGENT B0 ;  /* 0x0000000000007941 */ /* 0x000fea0003800200 */
.L_x_4:
[----:B------:R-:W-:Y:S04]  /*0320*/  BSSY.RECONVERGENT B0, `(.L_x_6) ;  /* 0x000000a000007945 */ /* 0x000fe80003800200 */
        /* <DEDUP_REMOVED lines=9> */
.L_x_7:
[----:B------:R-:W-:Y:S05]  /*03c0*/  BSYNC.RECONVERGENT B0 ;  /* 0x0000000000007941 */ /* 0x000fea0003800200 */
.L_x_6:
[----:B------:R-:W3:Y:S01]  /*03d0*/  LDCU.64 UR6, c[0x0][0x888] ;  /* 0x00011100ff0677ac */ /* 0x000ee20008000a00 */
[----:B------:R-:W-:Y:S02]  /*03e0*/  UISETP.EQ.U32.AND UP1, UPT, UR4, URZ, UPT ;  /* 0x000000ff0400728c */ /* 0x000fe4000bf22070 */
[----:B------:R-:W-:Y:S02]  /*03f0*/  UPLOP3.LUT UP2, UPT, UPT, UPT, UPT, 0x80, 0x8 ;  /* 0x000000000008789c */ /* 0x000fe40003f4f070 */
[----:B---3--:R-:W-:-:S04]  /*0400*/  UISETP.NE.U32.AND UP0, UPT, UR6, URZ, UPT ;  /* 0x000000ff0600728c */ /* 0x008fc8000bf05070 */
[----:B------:R-:W-:-:S04]  /*0410*/  UISETP.NE.AND.EX UP0, UPT, UR7, URZ, UPT, UP0 ;  /* 0x000000ff0700728c */ /* 0x000fc8000bf05300 */
[----:B------:R-:W-:-:S04]  /*0420*/  UISETP.EQ.OR.EX UP3, UPT, UR5, URZ, !UP0, UP1 ;  /* 0x000000ff0500728c */ /* 0x000fc8000c762710 */
[----:B------:R-:W-:-:S05]  /*0430*/  UP2UR UR51, UPR, URZ, 0x8 ;  /* 0x00000008ff337883 */ /* 0x000fca0008000000 */
[----:B------:R-:W-:Y:S07]  /*0440*/  BRA.U !UP3, `(.L_x_8) ;  /* 0x000000010b207547 */ /* 0x000fee000b800000 */
[----:B------:R-:W-:Y:S01]  /*0450*/  UISETP.NE.U32.AND UP2, UPT, UR4, URZ, UPT ;  /* 0x000000ff0400728c */ /* 0x000fe2000bf45070 */
[----:B-----5:R-:W-:Y:S01]  /*0460*/  FSETP.NEU.AND P0, PT, R81, RZ, PT ;  /* 0x000000ff5100720b */ /* 0x020fe20003f0d000 */
[----:B------:R-:W-:Y:S02]  /*0470*/  USEL UR4, URZ, 0xffffffff, UP0 ;  /* 0xffffffffff047887 */ /* 0x000fe40008000000 */
[----:B------:R-:W-:-:S10]  /*0480*/  UISETP.NE.AND.EX UP2, UPT, UR5, URZ, UPT, UP2 ;  /* 0x000000ff0500728c */ /* 0x000fd4000bf45320 */
[----:B------:R-:W-:Y:S01]  /*0490*/  VOTEU.ANY UP1, P0 ;  /* 0x0000000000ff7886 */ /* 0x000fe20000020100 */
[----:B------:R-:W-:-:S04]  /*04a0*/  @!UP2 USEL UR4, URZ, 0xffffffff, UP1 ;  /* 0xffffffffff04a887 */ /* 0x000fc80008800000 */
[----:B------:R-:W-:-:S04]  /*04b0*/  ULOP3.LUT UR4, UR4, 0x1, URZ, 0xc0, !UPT ;  /* 0x0000000104047892 */ /* 0x000fc8000f8ec0ff */
[----:B------:R-:W-:-:S11]  /*04c0*/  UISETP.NE.U32.AND UP2, UPT, UR4, 0x1, UPT ;  /* 0x000000010400788c */ /* 0x000fd6000bf45070 */
.L_x_8:
[----:B-1----:R-:W1:Y:S01]  /*04d0*/  SHFL.IDX PT, R2, R168, RZ, 0x1f ;  /* 0x00001fffa8027589 */ /* 0x002e6200000e0000 */
[----:B------:R-:W-:-:S04]  /*04e0*/  UISETP.NE.AND UP1, UPT, UR8, 0x2, UPT ;  /* 0x000000020800788c */ /* 0x000fc8000bf25270 */
[----:B------:R-:W-:Y:S01]  /*04f0*/  USEL UR6, URZ, 0x1, UP1 ;  /* 0x00000001ff067887 */ /* 0x000fe20008800000 */
[----:B-1----:R-:W-:-:S13]  /*0500*/  ISETP.NE.AND P0, PT, R2, RZ, PT ;  /* 0x000000ff0200720c */ /* 0x002fda0003f05270 */
[----:B------:R-:W-:Y:S05]  /*0510*/  @P0 BRA `(.L_x_9) ;  /* 0x0000000000380947 */ /* 0x000fea0003800000 */
[----:B------:R-:W1:Y:S01]  /*0520*/  S2UR UR5, SR_CgaCtaId ;  /* 0x00000000000579c3 */ /* 0x000e620000008800 */
[----:B------:R-:W-:Y:S01]  /*0530*/  UMOV UR7, 0x400 ;  /* 0x0000040000077882 */ /* 0x000fe20000000000 */
[----:B------:R-:W-:Y:S01]  /*0540*/  UMOV UR4, 0x1 ;  /* 0x0000000100047882 */ /* 0x000fe20000000000 */
[----:B------:R-:W-:Y:S01]  /*0550*/  ELECT P0, URZ, PT ;  /* 0x0000000000ff782f */ /* 0x000fe20003800000 */
[----:B------:R-:W-:-:S04]  /*0560*/  UIADD3 UR10, UPT, UPT, -UR4, 0x100000, URZ ;  /* 0x00100000040a7890 */ /* 0x000fc8000fffe1ff */
[----:B------:R-:W-:Y:S02]  /*0570*/  USHF.L.U32 UR11, UR10, 0xb, URZ ;  /* 0x0000000b0a0b7899 */ /* 0x000fe400080006ff */
[----:B------:R-:W-:Y:S02]  /*0580*/  USHF.L.U32 UR10, UR10, 0x1, URZ ;  /* 0x000000010a0a7899 */ /* 0x000fe400080006ff */
[----:B-1----:R-:W-:Y:S01]  /*0590*/  ULEA UR5, UR5, UR7, 0x18 ;  /* 0x0000000705057291 */ /* 0x002fe2000f8ec0ff */
[----:B------:R-:W1:Y:S11]  /*05a0*/  FENCE.VIEW.ASYNC.S ;  /* 0x00000000000073c6 */ /* 0x000e760000000000 */
[----:B-1----:R1:W3:Y:S01]  /*05b0*/  SYNCS.EXCH.64 URZ, [UR5], UR10 ;  /* 0x0000000a05ff75b2 */ /* 0x0022e20008000100 */
[----:B------:R1:W4:Y:S01]  /*05c0*/  SYNCS.EXCH.64 URZ, [UR5+0x10], UR10 ;  /* 0x0000100a05ff75b2 */ /* 0x0003220008000100 */
[----:B------:R1:W1:Y:S01]  /*05d0*/  SYNCS.EXCH.64 URZ, [UR5+0x8], UR10 ;  /* 0x0000080a05ff75b2 */ /* 0x0002620008000100 */
[----:B------:R1:W1:Y:S01]  /*05e0*/  SYNCS.EXCH.64 URZ, [UR5+0x18], UR10 ;  /* 0x0000180a05ff75b2 */ /* 0x0002620008000100 */
[----:B------:R-:W-:Y:S01]  /*05f0*/  NOP ;  /* 0x0000000000007918 */ /* 0x000fe20000000000 */
.L_x_9:
[----:B------:R-:W2:Y:S01]  /*0600*/  SHFL.IDX PT, R2, R168, RZ, 0x1f ;  /* 0x00001fffa8027589 */ /* 0x000ea200000e0000 */
[----:B------:R-:W-:Y:S01]  /*0610*/  NOP ;  /* 0x0000000000007918 */ /* 0x000fe20000000000 */
[----:B--2---:R-:W-:-:S13]  /*0620*/  ISETP.NE.AND P0, PT, R2, 0x1, PT ;  /* 0x000000010200780c */ /* 0x004fda0003f05270 */
[----:B------:R-:W-:Y:S05]  /*0630*/  @P0 BRA `(.L_x_10) ;  /* 0x0000000000500947 */ /* 0x000fea0003800000 */
[----:B------:R-:W2:Y:S01]  /*0640*/  S2UR UR7, SR_CgaCtaId ;  /* 0x00000000000779c3 */ /* 0x000ea20000008800 */
[----:B------:R-:W-:Y:S01]  /*0650*/  UMOV UR9, 0x400 ;  /* 0x0000040000097882 */ /* 0x000fe20000000000 */
[----:B-1----:R-:W-:Y:S01]  /*0660*/  UMOV UR5, 0x20 ;  /* 0x0000002000057882 */ /* 0x002fe20000000000 */
[----:B------:R-:W-:Y:S01]  /*0670*/  UMOV UR4, 0x80 ;  /* 0x0000008000047882 */ /* 0x000fe20000000000 */
[----:B------:R-:W-:-:S04]  /*0680*/  UIADD3 UR10, UPT, UPT, -UR5, 0x100000, URZ ;  /* 0x00100000050a7890 */ /* 0x000fc8000fffe1ff */
[----:B------:R-:W-:Y:S02]  /*0690*/  USHF.L.U32 UR11, UR10, 0xb, URZ ;  /* 0x0000000b0a0b7899 */ /* 0x000fe400080006ff */
[----:B------:R-:W-:Y:S02]  /*06a0*/  USHF.L.U32 UR10, UR10, 0x1, URZ ;  /* 0x000000010a0a7899 */ /* 0x000fe400080006ff */
[----:B------:R-:W-:-:S04]  /*06b0*/  UIADD3 UR4, UPT, UPT, -UR4, 0x100000, URZ ;  /* 0x0010000004047890 */ /* 0x000fc8000fffe1ff */
[----:B------:R-:W-:Y:S02]  /*06c0*/  USHF.L.U32 UR5, UR4, 0xb, URZ ;  /* 0x0000000b04057899 */ /* 0x000fe400080006ff */
[----:B------:R-:W-:Y:S01]  /*06d0*/  USHF.L.U32 UR4, UR4, 0x1, URZ ;  /* 0x0000000104047899 */ /* 0x000fe200080006ff */
[----:B------:R-:W-:Y:S01]  /*06e0*/  ELECT P0, URZ, PT ;  /* 0x0000000000ff782f */ /* 0x000fe20003800000 */
[----:B--2---:R-:W-:Y:S01]  /*06f0*/  ULEA UR7, UR7, UR9, 0x18 ;  /* 0x0000000907077291 */ /* 0x004fe2000f8ec0ff */
[----:B------:R-:W1:Y:S11]  /*0700*/  FENCE.VIEW.ASYNC.S ;  /* 0x00000000000073c6 */ /* 0x000e760000000000 */
[----:B-1----:R2:W1:Y:S01]  /*0710*/  SYNCS.EXCH.64 URZ, [UR7+0x20], UR10 ;  /* 0x0000200a07ff75b2 */ /* 0x0024620008000100 */
[----:B------:R2:W1:Y:S01]  /*0720*/  SYNCS.EXCH.64 URZ, [UR7+0x38], UR4 ;  /* 0x0000380407ff75b2 */ /* 0x0004620008000100 */
[----:B------:R2:W1:Y:S01]  /*0730*/  SYNCS.EXCH.64 URZ, [UR7+0x28], UR10 ;  /* 0x0000280a07ff75b2 */ /* 0x0004620008000100 */
[----:B------:R2:W1:Y:S01]  /*0740*/  SYNCS.EXCH.64 URZ, [UR7+0x40], UR4 ;  /* 0x0000400407ff75b2 */ /* 0x0004620008000100 */
[----:B------:R2:W1:Y:S01]  /*0750*/  SYNCS.EXCH.64 URZ, [UR7+0x30], UR10 ;  /* 0x0000300a07ff75b2 */ /* 0x0004620008000100 */
[----:B------:R2:W1:Y:S02]  /*0760*/  SYNCS.EXCH.64 URZ, [UR7+0x48], UR4 ;  /* 0x0000480407ff75b2 */ /* 0x0004640008000100 */
[----:B--2---:R-:W-:Y:S01]  /*0770*/  NOP ;  /* 0x0000000000007918 */ /* 0x004fe20000000000 */
.L_x_10:
[----:B------:R-:W2:Y:S01]  /*0780*/  SHFL.IDX PT, R2, R168, RZ, 0x1f ;  /* 0x00001fffa8027589 */ /* 0x000ea200000e0000 */
[----:B------:R-:W-:Y:S01]  /*0790*/  NOP ;  /* 0x0000000000007918 */ /* 0x000fe20000000000 */
[----:B--2---:R-:W-:-:S13]  /*07a0*/  ISETP.NE.AND P0, PT, R2, 0x3, PT ;  /* 0x000000030200780c */ /* 0x004fda0003f05270 */
[----:B------:R-:W-:Y:S05]  /*07b0*/  @P0 BRA `(.L_x_11) ;  /* 0x0000000000300947 */ /* 0x000fea0003800000 */
[----:B-1----:R-:W1:Y:S01]  /*07c0*/  S2UR UR5, SR_CgaCtaId ;  /* 0x00000000000579c3 */ /* 0x002e620000008800 */
        /* <DEDUP_REMOVED lines=8> */
[----:B-1----:R2:W1:Y:S01]  /*0850*/  SYNCS.EXCH.64 URZ, [UR5+0x50], UR10 ;  /* 0x0000500a05ff75b2 */ /* 0x0024620008000100 */
[----:B------:R2:W1:Y:S02]  /*0860*/  SYNCS.EXCH.64 URZ, [UR5+0x58], UR10 ;  /* 0x0000580a05ff75b2 */ /* 0x0004640008000100 */
[----:B--2---:R-:W-:Y:S01]  /*0870*/  NOP ;  /* 0x0000000000007918 */ /* 0x004fe20000000000 */
.L_x_11:
[----:B------:R-:W2:Y:S01]  /*0880*/  SHFL.IDX PT, R2, R168, RZ, 0x1f ;  /* 0x00001fffa8027589 */ /* 0x000ea200000e0000 */
[----:B------:R-:W-:Y:S01]  /*0890*/  NOP ;  /* 0x0000000000007918 */ /* 0x000fe20000000000 */
[----:B--2---:R-:W-:-:S13]  /*08a0*/  ISETP.NE.AND P0, PT, R2, 0x4, PT ;  /* 0x000000040200780c */ /* 0x004fda0003f05270 */
[----:B------:R-:W-:Y:S05]  /*08b0*/  @P0 BRA `(.L_x_12) ;  /* 0x00000000004c0947 */ /* 0x000fea0003800000 */
[----:B-1----:R-:W1:Y:S01]  /*08c0*/  S2UR UR5, SR_CgaCtaId ;  /* 0x00000000000579c3 */ /* 0x002e620000008800 */
[----:B------:R-:W-:Y:S01]  /*08d0*/  UMOV UR9, 0x100 ;  /* 0x0000010000097882 */ /* 0x000fe20000000000 */
[----:B------:R-:W-:Y:S01]  /*08e0*/  UMOV UR7, 0x400 ;  /* 0x0000040000077882 */ /* 0x000fe20000000000 */
[----:B------:R-:W-:Y:S01]  /*08f0*/  USEL UR9, UR9, 0xe0, UP2 ;  /* 0x000000e009097887 */ /* 0x000fe20009000000 */
[----:B------:R-:W-:Y:S01]  /*0900*/  UMOV UR4, 0x1 ;  /* 0x0000000100047882 */ /* 0x000fe20000000000 */
[----:B------:R-:W-:Y:S01]  /*0910*/  ELECT P0, URZ, PT ;  /* 0x0000000000ff782f */ /* 0x000fe20003800000 */
[----:B------:R-:W-:-:S04]  /*0920*/  UIADD3 UR10, UPT, UPT, -UR4, 0x100000, URZ ;  /* 0x00100000040a7890 */ /* 0x000fc8000fffe1ff */
[----:B------:R-:W-:Y:S02]  /*0930*/  USHF.L.U32 UR11, UR10, 0xb, URZ ;  /* 0x0000000b0a0b7899 */ /* 0x000fe400080006ff */
[----:B------:R-:W-:Y:S02]  /*0940*/  USHF.L.U32 UR10, UR10, 0x1, URZ ;  /* 0x000000010a0a7899 */ /* 0x000fe400080006ff */
[----:B------:R-:W-:-:S04]  /*0950*/  UIADD3 UR12, UPT, UPT, -UR9, 0x100000, URZ ;  /* 0x00100000090c7890 */ /* 0x000fc8000fffe1ff */
[----:B------:R-:W-:Y:S02]  /*0960*/  USHF.L.U32 UR13, UR12, 0xb, URZ ;  /* 0x0000000b0c0d7899 */ /* 0x000fe400080006ff */
[----:B------:R-:W-:Y:S02]  /*0970*/  USHF.L.U32 UR12, UR12, 0x1, URZ ;  /* 0x000000010c0c7899 */ /* 0x000fe400080006ff */
[----:B-1----:R-:W-:Y:S01]  /*0980*/  ULEA UR5, UR5, UR7, 0x18 ;  /* 0x0000000705057291 */ /* 0x002fe2000f8ec0ff */
[----:B------:R-:W1:Y:S11]  /*0990*/  FENCE.VIEW.ASYNC.S ;  /* 0x00000000000073c6 */ /* 0x000e760000000000 */
[----:B-1----:R2:W1:Y:S01]  /*09a0*/  SYNCS.EXCH.64 URZ, [UR5+0x60], UR10 ;  /* 0x0000600a05ff75b2 */ /* 0x0024620008000100 */
[----:B------:R2:W1:Y:S01]  /*09b0*/  SYNCS.EXCH.64 URZ, [UR5+0x70], UR12 ;  /* 0x0000700c05ff75b2 */ /* 0x0004620008000100 */
[----:B------:R2:W1:Y:S01]  /*09c0*/  SYNCS.EXCH.64 URZ, [UR5+0x68], UR10 ;  /* 0x0000680a05ff75b2 */ /* 0x0004620008000100 */
[----:B------:R2:W1:Y:S02]  /*09d0*/  SYNCS.EXCH.64 URZ, [UR5+0x78], UR12 ;  /* 0x0000780c05ff75b2 */ /* 0x0004640008000100 */
[----:B--2---:R-:W-:Y:S01]  /*09e0*/  NOP ;  /* 0x0000000000007918 */ /* 0x004fe20000000000 */
.L_x_12:
        /* <DEDUP_REMOVED lines=20> */
[----:B------:R2:W1:Y:S02]  /*0b30*/  SYNCS.EXCH.64 URZ, [UR7+0x98], UR4 ;  /* 0x0000980407ff75b2 */ /* 0x0004640008000100 */
[----:B--2---:R-:W-:Y:S01]  /*0b40*/  NOP ;  /* 0x0000000000007918 */ /* 0x004fe20000000000 */
.L_x_13:
        /* <DEDUP_REMOVED lines=18> */
.L_x_14:
[----:B-1----:R-:W1:Y:S01]  /*0c70*/  S2UR UR5, SR_CTAID.X ;  /* 0x00000000000579c3 */ /* 0x002e620000002500 */
[----:B------:R-:W-:-:S05]  /*0c80*/  CS2R.32 R166, SR_CgaSize ;  /* 0x0000000000a67805 */ /* 0x000fca0000008a00 */
[----:B------:R-:W-:-:S05]  /*0c90*/  IMAD R166, R166, -0xa0, RZ ;  /* 0xffffff60a6a67824 */ /* 0x000fca00078e02ff */
[----:B------:R-:W-:-:S14]  /*0ca0*/  R2UR UR9, R166 ;  /* 0x00000000a60972ca */ /* 0x000fdc00000e0000 */
[----:B------:R-:W2:Y:S01]  /*0cb0*/  LDCU UR9, c[0x0][UR9+0x2b0] ;  /* 0x00005600090977ac */ /* 0x000ea20008000800 */
[----:B------:R-:W-:Y:S01]  /*0cc0*/  NOP ;  /* 0x0000000000007918 */ /* 0x000fe20000000000 */
[----:B------:R-:W-:-:S05]  /*0cd0*/  CS2R.32 R166, SR_CgaSize ;  /* 0x0000000000a67805 */ /* 0x000fca0000008a00 */
[----:B------:R-:W-:-:S05]  /*0ce0*/  IMAD R166, R166, -0xa0, RZ ;  /* 0xffffff60a6a67824 */ /* 0x000fca00078e02ff */
[----:B------:R-:W-:-:S14]  /*0cf0*/  R2UR UR7, R166 ;  /* 0x00000000a60772ca */ /* 0x000fdc00000e0000 */
[----:B------:R-:W3:Y:S01]  /*0d00*/  LDCU UR7, c[0x0][UR7+0x2b4] ;  /* 0x00005680070777ac */ /* 0x000ee20008000800 */
[----:B------:R-:W4:Y:S08]  /*0d10*/  S2UR UR4, SR_CTAID.Y ;  /* 0x00000000000479c3 */ /* 0x000f300000002600 */
[----:B------:R-:W3:Y:S01]  /*0d20*/  LDC R9, c[0x0][0xb24] ;  /* 0x0002c900ff097b82 */ /* 0x000ee20000000800 */
[----:B-1----:R-:W-:-:S02]  /*0d30*/  I2FP.F32.U32 R5, UR5 ;  /* 0x0000000500057c45 */ /* 0x002fc40008201000 */
[----:B------:R-:W-:-:S05]  /*0d40*/  CS2R.32 R3, SR_CgaSize ;  /* 0x0000000000037805 */ /* 0x000fca0000008a00 */
[----:B------:R-:W-:-:S06]  /*0d50*/  IMAD R3, R3, -0xa0, RZ ;  /* 0xffffff6003037824 */ /* 0x000fcc00078e02ff */
[----:B------:R-:W1:Y:S01]  /*0d60*/  LDC R3, c[0x0][R3+0x2a0] ;  /* 0x0000a80003037b82 */ /* 0x000e620000000800 */
[----:B------:R-:W-:Y:S01]  /*0d70*/  MOV R21, UR5 ;  /* 0x0000000500157c02 */ /* 0x000fe20008000f00 */
[----:B--2---:R-:W-:Y:S01]  /*0d80*/  FMUL R5, R5, UR9 ;  /* 0x0000000905057c20 */ /* 0x004fe20008400000 */
[----:B----4-:R-:W-:Y:S02]  /*0d90*/  I2FP.F32.U32 R4, UR4 ;  /* 0x0000000400047c45 */ /* 0x010fe40008201000 */
[----:B------:R-:W-:-:S05]  /*0da0*/  CS2R.32 R2, SR_CgaSize ;  /* 0x0000000000027805 */ /* 0x000fca0000008a00 */
[----:B------:R-:W-:-:S06]  /*0db0*/  IMAD R2, R2, -0xa0, RZ ;  /* 0xffffff6002027824 */ /* 0x000fcc00078e02ff */
[----:B------:R-:W2:Y:S01]  /*0dc0*/  LDC R2, c[0x0][R2+0x2a4] ;  /* 0x0000a90002027b82 */ /* 0x000ea20000000800 */
[----:B------:R-:W4:Y:S01]  /*0dd0*/  F2I.U32.TRUNC.NTZ R166, R5 ;  /* 0x0000000500a67305 */ /* 0x000f22000020f000 */
[----:B------:R-:W-:Y:S01]  /*0de0*/  MOV R20, UR4 ;  /* 0x0000000400147c02 */ /* 0x000fe20008000f00 */
[----:B---3--:R-:W-:-:S05]  /*0df0*/  FMUL R4, R4, UR7 ;  /* 0x0000000704047c20 */ /* 0x008fca0008400000 */
[----:B------:R-:W-:Y:S01]  /*0e00*/  BAR.SYNC.DEFER_BLOCKING 0x0 ;  /* 0x0000000000007b1d */ /* 0x000fe20000010000 */
[----:B------:R-:W-:-:S05]  /*0e10*/  ISETP.GE.AND P0, PT, R9, 0x1, PT ;  /* 0x000000010900780c */ /* 0x000fca0003f06270 */
[----:B------:R-:W3:Y:S02]  /*0e20*/  F2I.U32.TRUNC.NTZ R143, R4 ;  /* 0x00000004008f7305 */ /* 0x000ee4000020f000 */
[----:B------:R-:W2:Y:S01]  /*0e30*/  S2UR UR36, SR_CTAID.Z ;  /* 0x00000000002479c3 */ /* 0x000ea20000002700 */
[----:B----4-:R-:W-:-:S05]  /*0e40*/  IADD3 R166, PT, PT, -R166, RZ, RZ ;  /* 0x000000ffa6a67210 */ /* 0x010fca0007ffe1ff */
[----:B-1----:R-:W-:Y:S01]  /*0e50*/  IMAD R166, R3, R166, UR5 ;  /* 0x0000000503a67e24 */ /* 0x002fe2000f8e02a6 */
[----:B---3--:R-:W-:-:S05]  /*0e60*/  IADD3 R143, PT, PT, -R143, RZ, RZ ;  /* 0x000000ff8f8f7210 */ /* 0x008fca0007ffe1ff */
[----:B--2---:R-:W-:Y:S01]  /*0e70*/  IMAD R143, R2, R143, UR4 ;  /* 0x00000004028f7e24 */ /* 0x004fe2000f8e028f */
[----:B------:R-:W-:Y:S06]  /*0e80*/  @!P0 BRA `(.L_x_15) ;  /* 0x0000000000b88947 */ /* 0x000fec0003800000 */
[----:B------:R-:W1:Y:S01]  /*0e90*/  LDC.64 R4, c[0x0][0xb18] ;  /* 0x0002c600ff047b82 */ /* 0x000e620000000a00 */
[----:B------:R-:W-:-:S07]  /*0ea0*/  ISETP.NE.AND P0, PT, R9, 0x1, PT ;  /* 0x000000010900780c */ /* 0x000fce0003f05270 */
[----:B------:R-:W2:Y:S08]  /*0eb0*/  LDC R10, c[0x0][0xb0c] ;  /* 0x0002c300ff0a7b82 */ /* 0x000eb00000000800 */
[----:B------:R-:W3:Y:S08]  /*0ec0*/  LDC R11, c[0x0][0x370] ;  /* 0x0000dc00ff0b7b82 */ /* 0x000ef00000000800 */
[----:B------:R-:W4:Y:S01]  /*0ed0*/  LDC R12, c[0x0][0x374] ;  /* 0x0000dd00ff0c7b82 */ /* 0x000f220000000800 */
[----:B-1----:R-:W-:-:S07]  /*0ee0*/  ISETP.NE.AND P1, PT, R4, 0x1, PT ;  /* 0x000000010400780c */ /* 0x002fce0003f25270 */
[----:B------:R-:W3:Y:S01]  /*0ef0*/  LDC.64 R6, c[0x0][0xb10] ;  /* 0x0002c400ff067b82 */ /* 0x000ee20000000a00 */
[----:B--2---:R-:W-:-:S07]  /*0f00*/  ISETP.NE.AND P2, PT, R10, 0x1, PT ;  /* 0x000000010a00780c */ /* 0x004fce0003f45270 */
[----:B------:R-:W1:Y:S08]  /*0f10*/  LDC R8, c[0x0][0xb20] ;  /* 0x0002c800ff087b82 */ /* 0x000e700000000800 */
[----:B------:R-:W2:Y:S01]  /*0f20*/  LDC.64 R2, c[0x0][0xb28] ;  /* 0x0002ca00ff027b82 */ /* 0x000ea20000000a00 */
[----:B----4-:R-:W-:-:S04]  /*0f30*/  IMAD.HI.U32 R13, R12, R5, RZ ;  /* 0x000000050c0d7227 */ /* 0x010fc800078e00ff */
[----:B------:R-:W-:-:S04]  /*0f40*/  IMAD.HI.U32 R5, R20, R5, RZ ;  /* 0x0000000514057227 */ /* 0x000fc800078e00ff */
[----:B---3--:R-:W-:-:S04]  /*0f50*/  IMAD.HI.U32 R14, R11, R6, RZ ;  /* 0x000000060b0e7227 */ /* 0x008fc800078e00ff */
[C---:B------:R-:W-:Y:S01]  /*0f60*/  IMAD.HI.U32 R16, R21.reuse, R6, RZ ;  /* 0x0000000615107227 */ /* 0x040fe200078e00ff */
[-C--:B------:R-:W-:Y:S02]  /*0f70*/  @P2 SHF.R.U32.HI R11, RZ, R7.reuse, R14 ;  /* 0x00000007ff0b2219 */ /* 0x080fe4000001160e */
[-C--:B-1----:R-:W-:Y:S02]  /*0f80*/  @P1 SHF.R.U32.HI R12, RZ, R8.reuse, R13 ;  /* 0x00000008ff0c1219 */ /* 0x082fe4000001160d */
[----:B------:R-:W-:Y:S02]  /*0f90*/  SHF.R.U32.HI R5, RZ, R8, R5 ;  /* 0x00000008ff057219 */ /* 0x000fe40000011605 */
[----:B------:R-:W-:Y:S02]  /*0fa0*/  SHF.R.U32.HI R16, RZ, R7, R16 ;  /* 0x00000007ff107219 */ /* 0x000fe40000011610 */
[----:B------:R-:W-:Y:S01]  /*0fb0*/  SEL R5, R20, R5, !P1 ;  /* 0x0000000514057207 */ /* 0x000fe20004800000 */
[----:B--2---:R-:W-:Y:S01]  /*0fc0*/  IMAD.HI.U32 R14, R12, R2, RZ ;  /* 0x000000020c0e7227 */ /* 0x004fe200078e00ff */
[----:B------:R-:W-:-:S02]  /*0fd0*/  SEL R7, R21, R16, !P2 ;  /* 0x0000001015077207 */ /* 0x000fc40005000000 */
[----:B------:R-:W-:Y:S01]  /*0fe0*/  IADD3 R13, PT, PT, -R5, RZ, RZ ;  /* 0x000000ff050d7210 */ /* 0x000fe20007ffe1ff */
[----:B------:R-:W-:Y:S01]  /*0ff0*/  IMAD.HI.U32 R6, R11, R2, RZ ;  /* 0x000000020b067227 */ /* 0x000fe200078e00ff */
[----:B------:R-:W-:-:S03]  /*1000*/  @P0 SHF.R.U32.HI R12, RZ, R3, R14 ;  /* 0x00000003ff0c0219 */ /* 0x000fc6000001160e */
[----:B------:R-:W-:Y:S01]  /*1010*/  IMAD R13, R4, R13, R20 ;  /* 0x0000000d040d7224 */ /* 0x000fe200078e0214 */
[----:B------:R-:W-:Y:S01]  /*1020*/  @P0 SHF.R.U32.HI R11, RZ, R3, R6 ;  /* 0x00000003ff0b0219 */ /* 0x000fe20000011606 */
[----:B------:R-:W-:-:S04]  /*1030*/  IMAD R12, R12, R9, RZ ;  /* 0x000000090c0c7224 */ /* 0x000fc800078e02ff */
[----:B------:R-:W-:Y:S01]  /*1040*/  IMAD R6, R11, R9, RZ ;  /* 0x000000090b067224 */ /* 0x000fe200078e02ff */
[----:B------:R-:W-:-:S04]  /*1050*/  ISETP.GE.AND P1, PT, R5, R12, PT ;  /* 0x0000000c0500720c */ /* 0x000fc80003f26270 */
[----:B------:R-:W-:Y:S01]  /*1060*/  ISETP.GE.OR P1, PT, R7, R6, P1 ;  /* 0x000000060700720c */ /* 0x000fe20000f26670 */
[----:B------:R-:W-:-:S05]  /*1070*/  IMAD.HI.U32 R6, R5, R2, RZ ;  /* 0x0000000205067227 */ /* 0x000fca00078e00ff */
[----:B------:R-:W-:-:S04]  /*1080*/  SHF.R.U32.HI R6, RZ, R3, R6 ;  /* 0x00000003ff067219 */ /* 0x000fc80000011606 */
[----:B------:R-:W-:-:S03]  /*1090*/  SEL R6, R5, R6, !P0 ;  /* 0x0000000605067207 */ /* 0x000fc60004000000 */
[----:B------:R-:W-:Y:S01]  /*10a0*/  @!P1 IMAD.HI.U32 R8, R7, R2, RZ ;  /* 0x0000000207089227 */ /* 0x000fe200078e00ff */
[----:B------:R-:W-:-:S04]  /*10b0*/  IADD3 R2, PT, PT, -R6, RZ, RZ ;  /* 0x000000ff06027210 */ /* 0x000fc80007ffe1ff */
[----:B------:R-:W-:Y:S01]  /*10c0*/  @!P1 SHF.R.U32.HI R8, RZ, R3, R8 ;  /* 0x00000003ff089219 */ /* 0x000fe20000011608 */
[----:B------:R-:W-:-:S03]  /*10d0*/  IMAD R2, R9, R2, R5 ;  /* 0x0000000209027224 */ /* 0x000fc600078e0205 */
[----:B------:R-:W-:-:S05]  /*10e0*/  @!P1 SEL R3, R7, R8, !P0 ;  /* 0x0000000807039207 */ /* 0x000fca0004000000 */
[--C-:B------:R-:W-:Y:S02]  /*10f0*/  @!P1 IMAD.IADD R6, R6, 0x1, -R3.reuse ;  /* 0x0000000106069824 */ /* 0x100fe400078e0a03 */
[----:B------:R-:W-:Y:S01]  /*1100*/  @!P1 IMAD R3, R2, R11, R3 ;  /* 0x0000000b02039224 */ /* 0x000fe200078e0203 */
[----:B------:R-:W-:Y:S01]  /*1110*/  IADD3 R2, PT, PT, -R7, RZ, RZ ;  /* 0x000000ff07027210 */ /* 0x000fe20007ffe1ff */
[----:B------:R-:W-:Y:S02]  /*1120*/  @!P1 IMAD R5, R6, R9, R7 ;  /* 0x0000000906059224 */ /* 0x000fe400078e0207 */
[----:B------:R-:W-:Y:S02]  /*1130*/  @!P1 IMAD.MOV.U32 R7, RZ, RZ, R3 ;  /* 0x000000ffff079224 */ /* 0x000fe400078e0003 */
[----:B------:R-:W-:Y:S02]  /*1140*/  IMAD R2, R10, R2, R21 ;  /* 0x000000020a027224 */ /* 0x000fe400078e0215 */
[----:B------:R-:W-:-:S02]  /*1150*/  IMAD R20, R5, R4, R13 ;  /* 0x0000000405147224 */ /* 0x000fc400078e020d */
[----:B------:R-:W-:Y:S02]  /*1160*/  IMAD R21, R7, R10, R2 ;  /* 0x0000000a07157224 */ /* 0x000fe400078e0202 */
.L_x_15:
[----:B------:R-:W1:Y:S01]  /*1170*/  LDCU UR4, c[0x0][0xb30] ;  /* 0x00016600ff0477ac */ /* 0x000e620008000800 */
[----:B------:R-:W2:Y:S08]  /*1180*/  S2UR UR37, SR_CgaCtaId ;  /* 0x00000000002579c3 */ /* 0x000eb00000008800 */
[----:B------:R-:W3:Y:S01]  /*1190*/  LDC R72, c[0x0][0xb24] ;  /* 0x0002c900ff487b82 */ /* 0x000ee20000000800 */
[----:B-1----:R-:W-:-:S09]  /*11a0*/  UISETP.NE.AND UP1, UPT, UR4, 0x1, UPT ;  /* 0x000000010400788c */ /* 0x002fd2000bf25270 */
[----:B--2---:R-:W-:Y:S05]  /*11b0*/  BRA.U UP1, `(.L_x_16) ;  /* 0x0000000101407547 */ /* 0x004fea000b800000 */
[----:B------:R-:W1:Y:S08]  /*11c0*/  LDC.64 R4, c[0x0][0xb10] ;  /* 0x0002c400ff047b82 */ /* 0x000e700000000a00 */
[----:B------:R-:W2:Y:S08]  /*11d0*/  LDC.64 R2, c[0x0][0xb18] ;  /* 0x0002c600ff027b82 */ /* 0x000eb00000000a00 */
[----:B------:R-:W4:Y:S08]  /*11e0*/  LDC R6, c[0x0][0xb20] ;  /* 0x0002c800ff067b82 */ /* 0x000f300000000800 */
[----:B------:R-:W3:Y:S01]  /*11f0*/  LDC R8, c[0x0][0xb0c] ;  /* 0x0002c300ff087b82 */ /* 0x000ee20000000800 */
[----:B-1----:R-:W-:-:S05]  /*1200*/  IMAD.HI.U32 R4, R21, R4, RZ ;  /* 0x0000000415047227 */ /* 0x002fca00078e00ff */
[----:B------:R-:W-:Y:S01]  /*1210*/  SHF.R.U32.HI R4, RZ, R5, R4 ;  /* 0x00000005ff047219 */ /* 0x000fe20000011604 */
[----:B--2---:R-:W-:Y:S01]  /*1220*/  IMAD.HI.U32 R3, R20, R3, RZ ;  /* 0x0000000314037227 */ /* 0x004fe200078e00ff */
[----:B------:R-:W-:-:S04]  /*1230*/  ISETP.NE.AND P0, PT, R2, 0x1, PT ;  /* 0x000000010200780c */ /* 0x000fc80003f05270 */
[----:B----4-:R-:W-:-:S04]  /*1240*/  SHF.R.U32.HI R3, RZ, R6, R3 ;  /* 0x00000006ff037219 */ /* 0x010fc80000011603 */
[----:B------:R-:W-:Y:S02]  /*1250*/  SEL R3, R20, R3, !P0 ;  /* 0x0000000314037207 */ /* 0x000fe40004000000 */
[----:B---3--:R-:W-:-:S04]  /*1260*/  ISETP.NE.AND P1, PT, R8, 0x1, PT ;  /* 0x000000010800780c */ /* 0x008fc80003f25270 */
[----:B------:R-:W-:-:S05]  /*1270*/  SEL R4, R21, R4, !P1 ;  /* 0x0000000415047207 */ /* 0x000fca0004800000 */
[----:B------:R-:W-:Y:S02]  /*1280*/  IMAD.IADD R5, R3, 0x1, -R4 ;  /* 0x0000000103057824 */ /* 0x000fe400078e0a04 */
[----:B------:R-:W-:Y:S02]  /*1290*/  IMAD.IADD R3, R4, 0x1, -R3 ;  /* 0x0000000104037824 */ /* 0x000fe400078e0a03 */
[----:B------:R-:W-:Y:S02]  /*12a0*/  IMAD R21, R5, R8, R21 ;  /* 0x0000000805157224 */ /* 0x000fe400078e0215 */
[----:B------:R-:W-:-:S07]  /*12b0*/  IMAD R20, R3, R2, R20 ;  /* 0x0000000203147224 */ /* 0x000fce00078e0214 */
.L_x_16:
[----:B------:R-:W-:Y:S01]  /*12c0*/  BAR.SYNC.DEFER_BLOCKING 0x0 ;  /* 0x0000000000007b1d */ /* 0x000fe20000010000 */
[----:B------:R-:W-:Y:S01]  /*12d0*/  UISETP.NE.AND UP1, UPT, UR8, 0x2, UPT ;  /* 0x000000020800788c */ /* 0x000fe2000bf25270 */
[----:B------:R-:W-:Y:S02]  /*12e0*/  ISETP.NE.OR P5, PT, R0, 0x2, !P5 ;  /* 0x000000020000780c */ /* 0x000fe40006fa5670 */
[----:B------:R-:W-:-:S06]  /*12f0*/  LOP3.LUT R2, R180, 0x1f, RZ, 0xc0, !PT ;  /* 0x0000001fb4027812 */ /* 0x000fcc00078ec0ff */
[----:B------:R-:W-:Y:S05]  /*1300*/  BRA.U UP1, `(.L_x_17) ;  /* 0x00000011016c7547 */ /* 0x000fea000b800000 */
[----:B------:R-:W1:Y:S01]  /*1310*/  LDCU UR15, c[0x0][0x38c] ;  /* 0x00007180ff0f77ac */ /* 0x000e620008000800 */
[----:B------:R-:W2:Y:S01]  /*1320*/  LDC R9, c[0x0][0x370] ;  /* 0x0000dc00ff097b82 */ /* 0x000ea20000000800 */
[----:B------:R-:W-:Y:S01]  /*1330*/  PLOP3.LUT P1, PT, PT, PT, UP2, 0x80, 0x8 ;  /* 0x000000000008781c */ /* 0x000fe20003f2f028 */
[----:B------:R-:W-:Y:S01]  /*1340*/  IMAD.MOV.U32 R15, RZ, RZ, 0x1 ;  /* 0x00000001ff0f7424 */ /* 0x000fe200078e00ff */
[----:B------:R-:W-:Y:S01]  /*1350*/  ISETP.EQ.OR P4, PT, R2, RZ, P5 ;  /* 0x000000ff0200720c */ /* 0x000fe20002f82670 */
[----:B------:R-:W-:Y:S01]  /*1360*/  IMAD.MOV.U32 R14, RZ, RZ, RZ ;  /* 0x000000ffff0e7224 */ /* 0x000fe200078e00ff */
[----:B------:R-:W-:Y:S02]  /*1370*/  PLOP3.LUT P1, PT, P1, PT, PT, 0x8, 0x80 ;  /* 0x000000000080781c */ /* 0x000fe40000f2e170 */
[----:B------:R-:W-:Y:S01]  /*1380*/  CS2R R12, SRZ ;  /* 0x00000000000c7805 */ /* 0x000fe2000001ff00 */
[----:B------:R-:W-:Y:S01]  /*1390*/  IMAD.MOV.U32 R10, RZ, RZ, 0x1 ;  /* 0x00000001ff0a7424 */ /* 0x000fe200078e00ff */
[----:B------:R-:W4:Y:S01]  /*13a0*/  LDC R0, c[0x0][0x374] ;  /* 0x0000dd00ff007b82 */ /* 0x000f220000000800 */
[----:B------:R-:W2:Y:S01]  /*13b0*/  LDCU.64 UR30, c[0x0][0x348] ;  /* 0x00006900ff1e77ac */ /* 0x000ea20008000a00 */
[----:B------:R-:W-:Y:S01]  /*13c0*/  UMOV UR13, URZ ;  /* 0x000000ff000d7c82 */ /* 0x000fe20008000000 */
[----:B-1----:R-:W-:-:S04]  /*13d0*/  UIADD3 UR5, UPT, UPT, UR15, 0xff, URZ ;  /* 0x000000ff0f057890 */ /* 0x002fc8000fffe0ff */
[----:B------:R-:W-:-:S04]  /*13e0*/  USHF.R.S32.HI UR4, URZ, 0x1f, UR5 ;  /* 0x0000001fff047899 */ /* 0x000fc80008011405 */
[----:B------:R-:W-:-:S04]  /*13f0*/  ULEA.HI UR4, UR4, UR5, URZ, 0x8 ;  /* 0x0000000504047291 */ /* 0x000fc8000f8f40ff */
[----:B------:R-:W-:Y:S02]  /*1400*/  USHF.R.S32.HI UR22, URZ, 0x8, UR4 ;  /* 0x00000008ff167899 */ /* 0x000fe40008011404 */
[----:B------:R-:W-:Y:S02]  /*1410*/  UIADD3 UR4, UPT, UPT, UR15, -0x1, URZ ;  /* 0xffffffff0f047890 */ /* 0x000fe4000fffe0ff */
[----:B------:R-:W-:Y:S02]  /*1420*/  UISETP.LT.U32.AND UP0, UPT, UR22, 0x2, UPT ;  /* 0x000000021600788c */ /* 0x000fe4000bf01070 */
[----:B------:R-:W-:Y:S02]  /*1430*/  UISETP.GE.U32.AND UP1, UPT, UR4, -0x1ff, UPT ;  /* 0xfffffe010400788c */ /* 0x000fe4000bf26070 */
[----:B------:R-:W-:Y:S02]  /*1440*/  USEL UR21, UR22, 0x2, UP0 ;  /* 0x0000000216157887 */ /* 0x000fe40008000000 */
[----:B------:R-:W-:-:S02]  /*1450*/  UIADD3 UR15, UPT, UPT, UR15, 0x1fe, URZ ;  /* 0x000001fe0f0f7890 */ /* 0x000fc4000fffe0ff */
[----:B------:R-:W-:Y:S02]  /*1460*/  UIADD3 UR7, UPT, UPT, UR21, -0x1, URZ ;  /* 0xffffffff15077890 */ /* 0x000fe4000fffe0ff */
[----:B------:R-:W-:-:S03]  /*1470*/  UIADD3 UR14, UPT, UPT, UR22, -UR21, URZ ;  /* 0x80000015160e7290 */ /* 0x000fc6000fffe0ff */
[----:B------:R-:W-:-:S04]  /*1480*/  @UP1 UIADD3 UR7, UPT, UPT, UR21, URZ, URZ ;  /* 0x000000ff15071290 */ /* 0x000fc8000fffe0ff */
[----:B--2---:R-:W-:-:S12]  /*1490*/  UIADD3 UR7, UPT, UPT, UR7, 0x1, URZ ;  /* 0x0000000107077890 */ /* 0x004fd8000fffe0ff */
.L_x_35:
[----:B------:R-:W-:Y:S01]  /*14a0*/  UISETP.NE.AND UP0, UPT, UR37, URZ, UPT ;  /* 0x000000ff2500728c */ /* 0x000fe2000bf05270 */
[----:B------:R-:W1:Y:S08]  /*14b0*/  S2UR UR37, SR_CgaCtaId ;  /* 0x00000000002579c3 */ /* 0x000e700000008800 */
[----:B------:R-:W-:Y:S05]  /*14c0*/  BRA.U UP0, `(.L_x_18) ;  /* 0x0000000100347547 */ /* 0x000fea000b800000 */
[----:B------:R-:W2:Y:S01]  /*14d0*/  S2R R2, SR_CgaCtaId ;  /* 0x0000000000027919 */ /* 0x000ea20000008800 */
[----:B------:R-:W-:-:S04]  /*14e0*/  MOV R3, 0x400 ;  /* 0x0000040000037802 */ /* 0x000fc80000000f00 */
[----:B--2---:R-:W-:Y:S02]  /*14f0*/  LEA R3, R2, R3, 0x18 ;  /* 0x0000000302037211 */ /* 0x004fe400078ec0ff */
[----:B------:R-:W-:-:S03]  /*1500*/  SHF.L.U32 R2, R10, 0x1f, RZ ;  /* 0x0000001f0a027819 */ /* 0x000fc600000006ff */
[----:B------:R-:W-:-:S04]  /*1510*/  IMAD R3, R12, 0x8, R3 ;  /* 0x000000080c037824 */ /* 0x000fc800078e0203 */
[----:B------:R-:W2:Y:S02]  /*1520*/  SYNCS.PHASECHK.TRANS64.TRYWAIT P0, [R3+URZ+0xb0], R2 ;  /* 0x0000b002030075a7 */ /* 0x000ea400080011ff */
[----:B--2---:R-:W-:Y:S05]  /*1530*/  @!P0 BRA `(.L_x_19) ;  /* 0x00000084007c8947 */ /* 0x004fea0003800000 */
.L_x_116:
[----:B------:R-:W-:Y:S01]  /*1540*/  VIADD R12, R12, 0x1 ;  /* 0x000000010c0c7836 */ /* 0x000fe20000000000 */
[----:B------:R2:W-:Y:S04]  /*1550*/  SYNCS.ARRIVE.TRANS64.A1T0 RZ, [R3+URZ+0xa0], RZ ;  /* 0x0000a0ff03ff79a7 */ /* 0x0005e800081000ff */
[----:B------:R-:W-:-:S04]  /*1560*/  ISETP.NE.AND P0, PT, R12, 0x2, PT ;  /* 0x000000020c00780c */ /* 0x000fc80003f05270 */
[----:B------:R-:W-:Y:S02]  /*1570*/  SEL R12, R12, RZ, P0 ;  /* 0x000000ff0c0c7207 */ /* 0x000fe40000000000 */
[----:B--2---:R-:W-:-:S04]  /*1580*/  SEL R3, RZ, 0x1, P0 ;  /* 0x00000001ff037807 */ /* 0x004fc80000000000 */
[----:B------:R-:W-:-:S07]  /*1590*/  LOP3.LUT R10, R10, R3, RZ, 0x3c, !PT ;  /* 0x000000030a0a7212 */ /* 0x000fce00078e3cff */
.L_x_18:
[----:B------:R-:W-:Y:S01]  /*15a0*/  UMOV UR4, 0x400 ;  /* 0x0000040000047882 */ /* 0x000fe20000000000 */
[----:B------:R-:W-:Y:S01]  /*15b0*/  SHF.L.U32 R2, R15, 0x1f, RZ ;  /* 0x0000001f0f027819 */ /* 0x000fe200000006ff */
[----:B-1----:R-:W-:Y:S01]  /*15c0*/  ULEA UR4, UR37, UR4, 0x18 ;  /* 0x0000000425047291 */ /* 0x002fe2000f8ec0ff */
[----:B------:R-:W-:Y:S01]  /*15d0*/  R2UR UR35, R21 ;  /* 0x00000000152372ca */ /* 0x000fe200000e0000 */
[----:B------:R-:W-:Y:S01]  /*15e0*/  UISETP.GE.U32.AND UP0, UPT, UR15, 0x1ff, UPT ;  /* 0x000001ff0f00788c */ /* 0x000fe2000bf06070 */
[----:B------:R-:W-:Y:S01]  /*15f0*/  R2UR UR19, R20 ;  /* 0x00000000141372ca */ /* 0x000fe200000e0000 */
[----:B------:R-:W-:Y:S01]  /*1600*/  ULEA UR5, UR13, UR4, 0x3 ;  /* 0x000000040d057291 */ /* 0x000fe2000f8e18ff */
[----:B------:R-:W-:-:S08]  /*1610*/  UMOV UR23, URZ ;  /* 0x000000ff00177c82 */ /* 0x000fd00008000000 */
[----:B------:R1:W2:Y:S01]  /*1620*/  SYNCS.PHASECHK.TRANS64.TRYWAIT P0, [UR5+0x10], R2 ;  /* 0x00001002ff0075a7 */ /* 0x0002a20008001105 */
[----:B------:R-:W-:Y:S02]  /*1630*/  USHF.L.U32 UR35, UR35, 0x7, URZ ;  /* 0x0000000723237899 */ /* 0x000fe400080006ff */
[----:B------:R-:W-:Y:S01]  /*1640*/  UIMAD UR19, UR19, 0xc0, URZ ;  /* 0x000000c0131378a4 */ /* 0x000fe2000f8e02ff */
[----:B------:R-:W-:Y:S11]  /*1650*/  BRA.U !UP0, `(.L_x_20) ;  /* 0x0000000108d87547 */ /* 0x000ff6000b800000 */
[----:B------:R-:W-:Y:S01]  /*1660*/  UMOV UR29, URZ ;  /* 0x000000ff001d7c82 */ /* 0x000fe20008000000 */
[----:B------:R-:W-:-:S05]  /*1670*/  UMOV UR6, UR13 ;  /* 0x0000000d00067c82 */ /* 0x000fca0008000000 */
.L_x_25:
[----:B--2---:R-:W-:Y:S01]  /*1680*/  @!P5 MOV R3, 0x14000 ;  /* 0x000140000003d802 */ /* 0x004fe20000000f00 */
[----:B-1----:R-:W-:Y:S01]  /*1690*/  ULEA UR33, UR6, UR4, 0x3 ;  /* 0x0000000406217291 */ /* 0x002fe2000f8e18ff */
[----:B--2---:R-:W-:Y:S11]  /*16a0*/  @P0 BRA `(.L_x_21) ;  /* 0x00000000000c0947 */ /* 0x004ff60003800000 */
[----:B------:R-:W-:Y:S04]  /*16b0*/  SHF.L.U32 R5, R15, 0x1f, RZ ;  /* 0x0000001f0f057819 */ /* 0x000fe800000006ff */
[----:B------:R-:W2:Y:S02]  /*16c0*/  SYNCS.PHASECHK.TRANS64.TRYWAIT P0, [UR33+0x10], R5 ;  /* 0x00001005ff0075a7 */ /* 0x000ea40008001121 */
[----:B--2---:R-:W-:Y:S05]  /*16d0*/  @!P0 BRA `(.L_x_22) ;  /* 0x0000008400288947 */ /* 0x004fea0003800000 */
.L_x_21:
[----:B------:R2:W-:Y:S01]  /*16e0*/  @!P5 SYNCS.ARRIVE.TRANS64 RZ, [UR33], R3 ;  /* 0x00000003ffffd9a7 */ /* 0x0005e20008000021 */
[----:B------:R-:W-:Y:S04]  /*16f0*/  BSSY.RECONVERGENT B0, `(.L_x_23) ;  /* 0x0000003000007945 */ /* 0x000fe80003800200 */
[----:B------:R-:W-:Y:S05]  /*1700*/  @P4 BRA `(.L_x_24) ;  /* 0x0000000000044947 */ /* 0x000fea0003800000 */
[----:B------:R-:W-:Y:S05]  /*1710*/  BPT.TRAP 0x1 ;  /* 0x000000040000795c */ /* 0x000fea0000300000 */
.L_x_24:
[----:B------:R-:W-:Y:S05]  /*1720*/  BSYNC.RECONVERGENT B0 ;  /* 0x0000000000007941 */ /* 0x000fea0003800200 */
.L_x_23:
[----:B------:R-:W-:Y:S02]  /*1730*/  UIADD3 UR13, UPT, UPT, UR6, 0x1, URZ ;  /* 0x00000001060d7890 */ /* 0x000fe4000fffe0ff */
[----:B------:R-:W-:Y:S02]  /*1740*/  UIADD3 UR42, UP1, UPT, UR30, 0x80, URZ ;  /* 0x000000801e2a7890 */ /* 0x000fe4000ff3e0ff */
[----:B------:R-:W-:Y:S02]  /*1750*/  UISETP.NE.AND UP0, UPT, UR13, 0x2, UPT ;  /* 0x000000020d00788c */ /* 0x000fe4000bf05270 */
[----:B------:R-:W-:Y:S02]  /*1760*/  ULEA UR24, UR6, UR4, 0xf ;  /* 0x0000000406187291 */ /* 0x000fe4000f8e78ff */
[----:B------:R-:W-:Y:S02]  /*1770*/  USEL UR9, URZ, 0x1, UP0 ;  /* 0x00000001ff097887 */ /* 0x000fe40008000000 */
[----:B------:R-:W-:Y:S02]  /*1780*/  USEL UR13, UR13, URZ, UP0 ;  /* 0x000000ff0d0d7287 */ /* 0x000fe40008000000 */
[----:B------:R-:W-:Y:S02]  /*1790*/  USHF.L.U32 UR34, UR29, 0x8, URZ ;  /* 0x000000081d227899 */ /* 0x000fe400080006ff */
[----:B------:R-:W-:Y:S01]  /*17a0*/  ULEA UR8, UR13, UR4, 0x3 ;  /* 0x000000040d087291 */ /* 0x000fe2000f8e18ff */
[----:B------:R-:W-:Y:S01]  /*17b0*/  LOP3.LUT R15, R15, UR9, RZ, 0x3c, !PT ;  /* 0x000000090f0f7c12 */ /* 0x000fe2000f8e3cff */
[----:B------:R-:W-:Y:S02]  /*17c0*/  UIADD3.X UR43, UPT, UPT, URZ, UR31, URZ, UP1, !UPT ;  /* 0x0000001fff2b7290 */ /* 0x000fe40008ffe4ff */
[----:B------:R-:W-:Y:S01]  /*17d0*/  UIADD3 UR32, UPT, UPT, UR24, 0xa400, URZ ;  /* 0x0000a40018207890 */ /* 0x000fe2000fffe0ff */
[----:B-1----:R-:W-:Y:S01]  /*17e0*/  SHF.L.U32 R2, R15, 0x1f, RZ ;  /* 0x0000001f0f027819 */ /* 0x002fe200000006ff */
[----:B------:R-:W-:Y:S01]  /*17f0*/  UIADD3 UR26, UPT, UPT, UR34, 0x80, URZ ;  /* 0x00000080221a7890 */ /* 0x000fe2000fffe0ff */
[----:B------:R-:W-:Y:S02]  /*1800*/  UMOV UR40, 0x0 ;  /* 0x0000000000287882 */ /* 0x000fe40000000000 */
[----:B------:R1:W1:Y:S01]  /*1810*/  SYNCS.PHASECHK.TRANS64.TRYWAIT P0, [UR8+0x10], R2 ;  /* 0x00001002ff0075a7 */ /* 0x0002620008001108 */
[----:B------:R-:W-:Y:S01]  /*1820*/  UMOV UR41, 0x10000000 ;  /* 0x1000000000297882 */ /* 0x000fe20000000000 */
[----:B------:R-:W-:Y:S02]  /*1830*/  UIADD3 UR24, UPT, UPT, UR24, 0xe400, URZ ;  /* 0x0000e40018187890 */ /* 0x000fe4000fffe0ff */
[----:B------:R1:W-:Y:S01]  /*1840*/  UTMALDG.3D [UR32], [UR42], desc[UR40] ;  /* 0x000028202a0075b4 */ /* 0x0003e20008011000 */
[----:B------:R-:W-:Y:S02]  /*1850*/  UIADD3 UR38, UP0, UPT, UR30, 0x180, URZ ;  /* 0x000001801e267890 */ /* 0x000fe4000ff1e0ff */
[----:B------:R-:W-:Y:S01]  /*1860*/  UIMAD UR5, UR6, 0xc000, UR4 ;  /* 0x0000c000060578a4 */ /* 0x000fe2000f8e0204 */
[----:B------:R-:W-:Y:S01]  /*1870*/  UMOV UR25, UR33 ;  /* 0x0000002100197c82 */ /* 0x000fe20008000000 */
[----:B------:R-:W-:Y:S01]  /*1880*/  UMOV UR27, UR35 ;  /* 0x00000023001b7c82 */ /* 0x000fe20008000000 */
[----:B------:R-:W-:Y:S01]  /*1890*/  UMOV UR28, UR36 ;  /* 0x00000024001c7c82 */ /* 0x000fe20008000000 */
[----:B------:R-:W-:Y:S01]  /*18a0*/  UIADD3.X UR39, UPT, UPT, URZ, UR31, URZ, UP0, !UPT ;  /* 0x0000001fff277290 */ /* 0x000fe200087fe4ff */
[----:B------:R1:W-:Y:S01]  /*18b0*/  UTMALDG.3D [UR24], [UR42], desc[UR40] ;  /* 0x000028182a0075b4 */ /* 0x0003e20008011000 */
[----:B------:R-:W-:Y:S01]  /*18c0*/  UIADD3 UR16, UPT, UPT, UR5, 0x1a400, URZ ;  /* 0x0001a40005107890 */ /* 0x000fe2000fffe0ff */
[----:B------:R-:W-:Y:S01]  /*18d0*/  UMOV UR17, UR33 ;  /* 0x0000002100117c82 */ /* 0x000fe20008000000 */
[----:B------:R-:W-:Y:S01]  /*18e0*/  UMOV UR20, UR36 ;  /* 0x0000002400147c82 */ /* 0x000fe20008000000 */
[----:B------:R-:W-:Y:S01]  /*18f0*/  UMOV UR18, UR34 ;  /* 0x0000002200127c82 */ /* 0x000fe20008000000 */
[----:B------:R-:W-:Y:S01]  /*1900*/  UIADD3 UR8, UPT, UPT, UR5, 0x20400, URZ ;  /* 0x0002040005087890 */ /* 0x000fe2000fffe0ff */
[----:B------:R-:W-:Y:S01]  /*1910*/  UMOV UR11, UR19 ;  /* 0x00000013000b7c82 */ /* 0x000fe20008000000 */
[----:B------:R-:W-:Y:S03]  /*1920*/  UMOV UR12, UR36 ;  /* 0x00000024000c7c82 */ /* 0x000fe60008000000 */
[----:B------:R1:W-:Y:S01]  /*1930*/  UTMALDG.3D [UR16], [UR38], desc[UR40] ;  /* 0x00002810260075b4 */ /* 0x0003e20008011000 */
[----:B------:R-:W-:Y:S01]  /*1940*/  UIADD3 UR29, UPT, UPT, UR29, 0x1, URZ ;  /* 0x000000011d1d7890 */ /* 0x000fe2000fffe0ff */
[----:B------:R-:W-:Y:S01]  /*1950*/  UMOV UR9, UR33 ;  /* 0x0000002100097c82 */ /* 0x000fe20008000000 */
[----:B------:R-:W-:Y:S02]  /*1960*/  UMOV UR10, UR26 ;  /* 0x0000001a000a7c82 */ /* 0x000fe40008000000 */
[----:B------:R-:W-:Y:S01]  /*1970*/  UISETP.NE.AND UP0, UPT, UR29, UR7, UPT ;  /* 0x000000071d00728c */ /* 0x000fe2000bf05270 */
[----:B------:R-:W-:Y:S01]  /*1980*/  UMOV UR23, UR7 ;  /* 0x0000000700177c82 */ /* 0x000fe20008000000 */
[----:B------:R1:W-:Y:S01]  /*1990*/  UTMALDG.3D [UR8], [UR38], desc[UR40] ;  /* 0x00002808260075b4 */ /* 0x0003e20008011000 */
[----:B------:R-:W-:Y:S06]  /*19a0*/  UMOV UR6, UR13 ;  /* 0x0000000d00067c82 */ /* 0x000fec0008000000 */
[----:B------:R-:W-:Y:S05]  /*19b0*/  BRA.U UP0, `(.L_x_25) ;  /* 0xfffffffd00307547 */ /* 0x000fea000b83ffff */
.L_x_20:
[----:B------:R-:W-:Y:S01]  /*19c0*/  ULEA UR5, UR13, UR4, 0x3 ;  /* 0x000000040d057291 */ /* 0x000fe2000f8e18ff */
[----:B-1----:R-:W-:Y:S01]  /*19d0*/  SHF.L.U32 R2, R15, 0x1f, RZ ;  /* 0x0000001f0f027819 */ /* 0x002fe200000006ff */
[----:B------:R-:W-:Y:S01]  /*19e0*/  @!P1 SYNCS.ARRIVE.TRANS64.A1T0 RZ, [UR4+0x58], RZ ;  /* 0x000058ffffff99a7 */ /* 0x000fe20008100004 */
[----:B------:R-:W-:-:S06]  /*19f0*/  UISETP.GT.AND UP0, UPT, UR22, UR21, UPT ;  /* 0x000000151600728c */ /* 0x000fcc000bf04270 */
[----:B--2---:R1:W2:Y:S03]  /*1a00*/  SYNCS.PHASECHK.TRANS64.TRYWAIT P0, [UR5+0x10], R2 ;  /* 0x00001002ff0075a7 */ /* 0x0042a60008001105 */
[----:B------:R-:W-:Y:S05]  /*1a10*/  BRA.U !UP0, `(.L_x_26) ;  /* 0x0000000108d47547 */ /* 0x000fea000b800000 */
[----:B------:R-:W-:Y:S01]  /*1a20*/  UIADD3 UR29, UPT, UPT, UR14, UR23, URZ ;  /* 0x000000170e1d7290 */ /* 0x000fe2000fffe0ff */
[----:B------:R-:W-:-:S11]  /*1a30*/  UMOV UR6, UR13 ;  /* 0x0000000d00067c82 */ /* 0x000fd60008000000 */
.L_x_31:
[----:B--2---:R-:W-:Y:S01]  /*1a40*/  @!P5 MOV R3, 0x14000 ;  /* 0x000140000003d802 */ /* 0x004fe20000000f00 */
[----:B-1----:R-:W-:Y:S01]  /*1a50*/  ULEA UR33, UR6, UR4, 0x3 ;  /* 0x0000000406217291 */ /* 0x002fe2000f8e18ff */
[----:B--2---:R-:W-:Y:S11]  /*1a60*/  @P0 BRA `(.L_x_27) ;  /* 0x00000000000c0947 */ /* 0x004ff60003800000 */
[----:B------:R-:W-:Y:S04]  /*1a70*/  SHF.L.U32 R5, R15, 0x1f, RZ ;  /* 0x0000001f0f057819 */ /* 0x000fe800000006ff */
[----:B------:R-:W2:Y:S02]  /*1a80*/  SYNCS.PHASECHK.TRANS64.TRYWAIT P0, [UR33+0x10], R5 ;  /* 0x00001005ff0075a7 */ /* 0x000ea40008001121 */
[----:B--2---:R-:W-:Y:S05]  /*1a90*/  @!P0 BRA `(.L_x_28) ;  /* 0x0000008000508947 */ /* 0x004fea0003800000 */
.L_x_27:
[----:B------:R2:W-:Y:S01]  /*1aa0*/  @!P5 SYNCS.ARRIVE.TRANS64 RZ, [UR33], R3 ;  /* 0x00000003ffffd9a7 */ /* 0x0005e20008000021 */
[----:B------:R-:W-:Y:S04]  /*1ab0*/  BSSY.RECONVERGENT B0, `(.L_x_29) ;  /* 0x0000003000007945 */ /* 0x000fe80003800200 */
[----:B------:R-:W-:Y:S05]  /*1ac0*/  @P4 BRA `(.L_x_30) ;  /* 0x0000000000044947 */ /* 0x000fea0003800000 */
[----:B------:R-:W-:Y:S05]  /*1ad0*/  BPT.TRAP 0x1 ;  /* 0x000000040000795c */ /* 0x000fea0000300000 */
.L_x_30:
[----:B------:R-:W-:Y:S05]  /*1ae0*/  BSYNC.RECONVERGENT B0 ;  /* 0x0000000000007941 */ /* 0x000fea0003800200 */
.L_x_29:
        /* <DEDUP_REMOVED lines=12> */
[----:B------:R-:W-:Y:S01]  /*1bb0*/  UMOV UR40, 0x0 ;  /* 0x0000000000287882 */ /* 0x000fe20000000000 */
[----:B------:R-:W-:Y:S01]  /*1bc0*/  UMOV UR41, 0x10000000 ;  /* 0x1000000000297882 */ /* 0x000fe20000000000 */
[----:B------:R-:W-:Y:S01]  /*1bd0*/  UIADD3 UR26, UPT, UPT, UR34, 0x80, URZ ;  /* 0x00000080221a7890 */ /* 0x000fe2000fffe0ff */
[----:B------:R1:W1:Y:S01]  /*1be0*/  SYNCS.PHASECHK.TRANS64.TRYWAIT P0, [UR8+0x10], R2 ;  /* 0x00001002ff0075a7 */ /* 0x0002620008001108 */
[----:B------:R-:W-:Y:S02]  /*1bf0*/  UIADD3 UR24, UPT, UPT, UR24, 0xe400, URZ ;  /* 0x0000e40018187890 */ /* 0x000fe4000fffe0ff */
[----:B------:R-:W-:Y:S01]  /*1c00*/  UIADD3 UR38, UP0, UPT, UR30, 0x180, URZ ;  /* 0x000001801e267890 */ /* 0x000fe2000ff1e0ff */
[----:B------:R1:W-:Y:S01]  /*1c10*/  UTMALDG.3D [UR32], [UR42], desc[UR40] ;  /* 0x000028202a0075b4 */ /* 0x0003e20008011000 */
        /* <DEDUP_REMOVED lines=14> */
[----:B------:R-:W-:Y:S01]  /*1d00*/  UMOV UR9, UR33 ;  /* 0x0000002100097c82 */ /* 0x000fe20008000000 */
[----:B------:R-:W-:Y:S01]  /*1d10*/  UMOV UR10, UR26 ;  /* 0x0000001a000a7c82 */ /* 0x000fe20008000000 */
[----:B------:R-:W-:Y:S01]  /*1d20*/  UIADD3 UR23, UPT, UPT, UR23, 0x1, URZ ;  /* 0x0000000117177890 */ /* 0x000fe2000fffe0ff */
[----:B------:R-:W-:Y:S03]  /*1d30*/  UMOV UR6, UR13 ;  /* 0x0000000d00067c82 */ /* 0x000fe60008000000 */
[----:B------:R-:W-:Y:S01]  /*1d40*/  UISETP.NE.AND UP0, UPT, UR23, UR29, UPT ;  /* 0x0000001d1700728c */ /* 0x000fe2000bf05270 */
[----:B------:R1:W-:Y:S08]  /*1d50*/  UTMALDG.3D [UR8], [UR38], desc[UR40] ;  /* 0x00002808260075b4 */ /* 0x0003f00008011000 */
[----:B------:R-:W-:Y:S05]  /*1d60*/  BRA.U UP0, `(.L_x_31) ;  /* 0xfffffffd00347547 */ /* 0x000fea000b83ffff */
.L_x_26:
[C---:B-1----:R-:W-:Y:S01]  /*1d70*/  LEA R2, R14.reuse, UR4, 0x3 ;  /* 0x000000040e027c11 */ /* 0x042fe2000f8e18ff */
[----:B------:R-:W-:Y:S01]  /*1d80*/  NOP ;  /* 0x0000000000007918 */ /* 0x000fe20000000000 */
[----:B--2---:R-:W-:Y:S02]  /*1d90*/  SHF.L.U32 R3, R13, 0x1f, RZ ;  /* 0x0000001f0d037819 */ /* 0x004fe400000006ff */
[----:B------:R-:W-:Y:S02]  /*1da0*/  LEA R4, R14, UR4, 0x4 ;  /* 0x000000040e047c11 */ /* 0x000fe4000f8e20ff */
[----:B------:R-:W1:Y:S02]  /*1db0*/  SYNCS.PHASECHK.TRANS64.TRYWAIT P0, [R2+URZ+0x60], R3 ;  /* 0x00006003020075a7 */ /* 0x000e6400080011ff */
[----:B-1----:R-:W-:Y:S05]  /*1dc0*/  @!P0 BRA `(.L_x_32) ;  /* 0x0000007c009c8947 */ /* 0x002fea0003800000 */
.L_x_119:
[----:B------:R-:W2:Y:S01]  /*1dd0*/  LDS.128 R4, [R4+0xd0] ;  /* 0x0000d00004047984 */ /* 0x000ea20000000c00 */
[----:B---3--:R-:W-:Y:S01]  /*1de0*/  ISETP.GE.AND P0, PT, R72, 0x1, PT ;  /* 0x000000014800780c */ /* 0x008fe20003f06270 */
[----:B-1----:R-:W-:Y:S01]  /*1df0*/  VIADD R2, R2, 0x70 ;  /* 0x0000007002027836 */ /* 0x002fe20000000000 */
[----:B------:R-:W-:Y:S01]  /*1e00*/  @!PT LDS RZ, [RZ] ;  /* 0x00000000fffff984 */ /* 0x000fe20000000800 */
[----:B------:R-:W-:Y:S01]  /*1e10*/  @!PT LDS RZ, [RZ] ;  /* 0x00000000fffff984 */ /* 0x000fe20000000800 */
[----:B------:R-:W-:Y:S01]  /*1e20*/  @!PT LDS RZ, [RZ] ;  /* 0x00000000fffff984 */ /* 0x000fe20000000800 */
[----:B------:R-:W-:Y:S01]  /*1e30*/  @!PT LDS RZ, [RZ] ;  /* 0x00000000fffff984 */ /* 0x000fe20000000800 */
[----:B------:R1:W-:Y:S06]  /*1e40*/  MEMBAR.ALL.CTA ;  /* 0x0000000000007992 */ /* 0x0003ec0000008000 */
[----:B-1----:R-:W1:Y:S01]  /*1e50*/  FENCE.VIEW.ASYNC.S ;  /* 0x00000000000073c6 */ /* 0x002e620000000000 */
[----:B------:R-:W-:-:S04]  /*1e60*/  PRMT R2, RZ, 0x654, R2 ;  /* 0x00000654ff027816 */ /* 0x000fc80000000002 */
[----:B-1----:R1:W-:Y:S01]  /*1e70*/  SYNCS.ARRIVE.TRANS64.RED.A1T0 RZ, [R2+URZ], RZ ;  /* 0x000000ff02ff79a7 */ /* 0x0023e200081004ff */
[----:B--2---:R-:W-:-:S13]  /*1e80*/  LOP3.LUT P2, RZ, R6, 0x1, RZ, 0xc0, !PT ;  /* 0x0000000106ff7812 */ /* 0x004fda000784c0ff */
[----:B------:R-:W-:Y:S01]  /*1e90*/  @P2 SHF.R.U32.HI R3, RZ, 0x10, R5 ;  /* 0x00000010ff032819 */ /* 0x000fe20000011605 */
[----:B------:R-:W-:Y:S01]  /*1ea0*/  VOTEU.ANY UP0, P2 ;  /* 0x0000000000ff7886 */ /* 0x000fe20001000100 */
[----:B------:R-:W-:Y:S02]  /*1eb0*/  @P2 MOV R11, R4 ;  /* 0x00000004000b2202 */ /* 0x000fe40000000f00 */
[----:B------:R-:W-:Y:S02]  /*1ec0*/  @P2 R2UR.BROADCAST UR5, R3 ;  /* 0x00000000030522ca */ /* 0x000fe400008e0000 */
[----:B------:R-:W-:-:S11]  /*1ed0*/  @P2 LOP3.LUT R8, R5, 0xffff, RZ, 0xc0, !PT ;  /* 0x0000ffff05082812 */ /* 0x000fd600078ec0ff */
[----:B------:R-:W-:Y:S01]  /*1ee0*/  @UP0 UMOV UR36, UR5 ;  /* 0x0000000500240c82 */ /* 0x000fe20008000000 */
[----:B-1----:R-:W-:Y:S05]  /*1ef0*/  @!P0 BRA `(.L_x_33) ;  /* 0x0000000000b88947 */ /* 0x002fea0003800000 */
[----:B------:R-:W4:Y:S01]  /*1f00*/  LDC.64 R4, c[0x0][0xb18] ;  /* 0x0002c600ff047b82 */ /* 0x000f220000000a00 */
[----:B------:R-:W-:-:S07]  /*1f10*/  ISETP.NE.AND P3, PT, R72, 0x1, PT ;  /* 0x000000014800780c */ /* 0x000fce0003f65270 */
[----:B------:R-:W1:Y:S08]  /*1f20*/  LDC.64 R6, c[0x0][0xb10] ;  /* 0x0002c400ff067b82 */ /* 0x000e700000000a00 */
[----:B------:R-:W2:Y:S08]  /*1f30*/  LDC R16, c[0x0][0xb20] ;  /* 0x0002c800ff107b82 */ /* 0x000eb00000000800 */
[----:B------:R-:W3:Y:S01]  /*1f40*/  LDC R18, c[0x0][0xb0c] ;  /* 0x0002c300ff127b82 */ /* 0x000ee20000000800 */
[----:B----4-:R-:W-:Y:S01]  /*1f50*/  IMAD.HI.U32 R17, R0, R5, RZ ;  /* 0x0000000500117227 */ /* 0x010fe200078e00ff */
[----:B------:R-:W-:-:S03]  /*1f60*/  ISETP.NE.AND P0, PT, R4, 0x1, PT ;  /* 0x000000010400780c */ /* 0x000fc60003f05270 */
[----:B------:R-:W-:-:S03]  /*1f70*/  IMAD.HI.U32 R5, R8, R5, RZ ;  /* 0x0000000508057227 */ /* 0x000fc600078e00ff */
[----:B------:R-:W4:Y:S01]  /*1f80*/  LDC.64 R2, c[0x0][0xb28] ;  /* 0x0002ca00ff027b82 */ /* 0x000f220000000a00 */
[----:B-1----:R-:W-:-:S04]  /*1f90*/  IMAD.HI.U32 R20, R9, R6, RZ ;  /* 0x0000000609147227 */ /* 0x002fc800078e00ff */
[----:B------:R-:W-:Y:S01]  /*1fa0*/  IMAD.HI.U32 R22, R11, R6, RZ ;  /* 0x000000060b167227 */ /* 0x000fe200078e00ff */
[----:B------:R-:W-:Y:S02]  /*1fb0*/  SHF.R.U32.HI R20, RZ, R7, R20 ;  /* 0x00000007ff147219 */ /* 0x000fe40000011614 */
[-C--:B--2---:R-:W-:Y:S02]  /*1fc0*/  SHF.R.U32.HI R17, RZ, R16.reuse, R17 ;  /* 0x00000010ff117219 */ /* 0x084fe40000011611 */
[----:B------:R-:W-:Y:S02]  /*1fd0*/  SHF.R.U32.HI R5, RZ, R16, R5 ;  /* 0x00000010ff057219 */ /* 0x000fe40000011605 */
[----:B------:R-:W-:Y:S02]  /*1fe0*/  SEL R17, R0, R17, !P0 ;  /* 0x0000001100117207 */ /* 0x000fe40004000000 */
[----:B------:R-:W-:Y:S02]  /*1ff0*/  SHF.R.U32.HI R22, RZ, R7, R22 ;  /* 0x00000007ff167219 */ /* 0x000fe40000011616 */
[----:B---3--:R-:W-:-:S02]  /*2000*/  ISETP.NE.AND P1, PT, R18, 0x1, PT ;  /* 0x000000011200780c */ /* 0x008fc40003f25270 */
[----:B------:R-:W-:Y:S02]  /*2010*/  SEL R5, R8, R5, !P0 ;  /* 0x0000000508057207 */ /* 0x000fe40004000000 */
[----:B------:R-:W-:Y:S02]  /*2020*/  SEL R19, R9, R20, !P1 ;  /* 0x0000001409137207 */ /* 0x000fe40004800000 */
[----:B------:R-:W-:Y:S01]  /*2030*/  SEL R7, R11, R22, !P1 ;  /* 0x000000160b077207 */ /* 0x000fe20004800000 */
[----:B----4-:R-:W-:-:S04]  /*2040*/  IMAD.HI.U32 R20, R17, R2, RZ ;  /* 0x0000000211147227 */ /* 0x010fc800078e00ff */
[----:B------:R-:W-:Y:S01]  /*2050*/  IMAD.HI.U32 R6, R19, R2, RZ ;  /* 0x0000000213067227 */ /* 0x000fe200078e00ff */
[----:B------:R-:W-:-:S04]  /*2060*/  @P3 SHF.R.U32.HI R17, RZ, R3, R20 ;  /* 0x00000003ff113219 */ /* 0x000fc80000011614 */
[----:B------:R-:W-:Y:S01]  /*2070*/  @P3 SHF.R.U32.HI R19, RZ, R3, R6 ;  /* 0x00000003ff133219 */ /* 0x000fe20000011606 */
[----:B------:R-:W-:-:S04]  /*2080*/  IMAD R17, R72, R17, RZ ;  /* 0x0000001148117224 */ /* 0x000fc800078e02ff */
[----:B------:R-:W-:Y:S01]  /*2090*/  IMAD R6, R72, R19, RZ ;  /* 0x0000001348067224 */ /* 0x000fe200078e02ff */
[C---:B------:R-:W-:Y:S02]  /*20a0*/  ISETP.GE.AND P0, PT, R5.reuse, R17, PT ;  /* 0x000000110500720c */ /* 0x040fe40003f06270 */
[----:B------:R-:W-:Y:S02]  /*20b0*/  IADD3 R17, PT, PT, -R5, RZ, RZ ;  /* 0x000000ff05117210 */ /* 0x000fe40007ffe1ff */
[----:B------:R-:W-:Y:S01]  /*20c0*/  ISETP.GE.OR P0, PT, R7, R6, P0 ;  /* 0x000000060700720c */ /* 0x000fe20000706670 */
[----:B------:R-:W-:-:S04]  /*20d0*/  IMAD.HI.U32 R6, R5, R2, RZ ;  /* 0x0000000205067227 */ /* 0x000fc800078e00ff */
[----:B------:R-:W-:Y:S01]  /*20e0*/  IMAD R8, R4, R17, R8 ;  /* 0x0000001104087224 */ /* 0x000fe200078e0208 */
[----:B------:R-:W-:-:S04]  /*20f0*/  SHF.R.U32.HI R6, RZ, R3, R6 ;  /* 0x00000003ff067219 */ /* 0x000fc80000011606 */
[----:B------:R-:W-:-:S03]  /*2100*/  SEL R6, R5, R6, !P3 ;  /* 0x0000000605067207 */ /* 0x000fc60005800000 */
[----:B------:R-:W-:-:S04]  /*2110*/  @!P0 IMAD.HI.U32 R16, R7, R2, RZ ;  /* 0x0000000207108227 */ /* 0x000fc800078e00ff */
[----:B------:R-:W-:Y:S01]  /*2120*/  IMAD.MOV R2, RZ, RZ, -R6 ;  /* 0x000000ffff027224 */ /* 0x000fe200078e0a06 */
[----:B------:R-:W-:-:S03]  /*2130*/  @!P0 SHF.R.U32.HI R16, RZ, R3, R16 ;  /* 0x00000003ff108219 */ /* 0x000fc60000011610 */
[----:B------:R-:W-:Y:S01]  /*2140*/  IMAD R2, R72, R2, R5 ;  /* 0x0000000248027224 */ /* 0x000fe200078e0205 */
        /* <DEDUP_REMOVED lines=9> */
.L_x_33:
[----:B------:R-:W1:Y:S02]  /*21e0*/  LDCU UR5, c[0x0][0xb30] ;  /* 0x00016600ff0577ac */ /* 0x000e640008000800 */
[----:B-1----:R-:W-:-:S09]  /*21f0*/  UISETP.NE.AND UP0, UPT, UR5, 0x1, UPT ;  /* 0x000000010500788c */ /* 0x002fd2000bf05270 */
[----:B------:R-:W-:Y:S05]  /*2200*/  BRA.U UP0, `(.L_x_34) ;  /* 0x0000000100407547 */ /* 0x000fea000b800000 */
[----:B------:R-:W1:Y:S08]  /*2210*/  LDC.64 R4, c[0x0][0xb10] ;  /* 0x0002c400ff047b82 */ /* 0x000e700000000a00 */
[----:B------:R-:W2:Y:S08]  /*2220*/  LDC.64 R2, c[0x0][0xb18] ;  /* 0x0002c600ff027b82 */ /* 0x000eb00000000a00 */
[----:B------:R-:W3:Y:S08]  /*2230*/  LDC R6, c[0x0][0xb20] ;  /* 0x0002c800ff067b82 */ /* 0x000ef00000000800 */
[----:B------:R-:W4:Y:S01]  /*2240*/  LDC R16, c[0x0][0xb0c] ;  /* 0x0002c300ff107b82 */ /* 0x000f220000000800 */
[----:B-1----:R-:W-:-:S05]  /*2250*/  IMAD.HI.U32 R4, R11, R4, RZ ;  /* 0x000000040b047227 */ /* 0x002fca00078e00ff */
[----:B------:R-:W-:Y:S01]  /*2260*/  SHF.R.U32.HI R4, RZ, R5, R4 ;  /* 0x00000005ff047219 */ /* 0x000fe20000011604 */
[----:B--2---:R-:W-:Y:S01]  /*2270*/  IMAD.HI.U32 R3, R8, R3, RZ ;  /* 0x0000000308037227 */ /* 0x004fe200078e00ff */
[----:B------:R-:W-:-:S04]  /*2280*/  ISETP.NE.AND P0, PT, R2, 0x1, PT ;  /* 0x000000010200780c */ /* 0x000fc80003f05270 */
[----:B---3--:R-:W-:-:S04]  /*2290*/  SHF.R.U32.HI R3, RZ, R6, R3 ;  /* 0x00000006ff037219 */ /* 0x008fc80000011603 */
[----:B------:R-:W-:Y:S02]  /*22a0*/  SEL R3, R8, R3, !P0 ;  /* 0x0000000308037207 */ /* 0x000fe40004000000 */
[----:B----4-:R-:W-:-:S04]  /*22b0*/  ISETP.NE.AND P1, PT, R16, 0x1, PT ;  /* 0x000000011000780c */ /* 0x010fc80003f25270 */
[----:B------:R-:W-:-:S05]  /*22c0*/  SEL R4, R11, R4, !P1 ;  /* 0x000000040b047207 */ /* 0x000fca0004800000 */
[----:B------:R-:W-:Y:S02]  /*22d0*/  IMAD.IADD R5, R3, 0x1, -R4 ;  /* 0x0000000103057824 */ /* 0x000fe400078e0a04 */
[----:B------:R-:W-:Y:S02]  /*22e0*/  IMAD.IADD R3, R4, 0x1, -R3 ;  /* 0x0000000104037824 */ /* 0x000fe400078e0a03 */
[----:B------:R-:W-:Y:S02]  /*22f0*/  IMAD R11, R5, R16, R11 ;  /* 0x00000010050b7224 */ /* 0x000fe400078e020b */
[----:B------:R-:W-:-:S07]  /*2300*/  IMAD R8, R3, R2, R8 ;  /* 0x0000000203087224 */ /* 0x000fce00078e0208 */
.L_x_34:
[----:B------:R-:W-:Y:S01]  /*2310*/  VIADD R14, R14, 0x1 ;  /* 0x000000010e0e7836 */ /* 0x000fe20000000000 */
[----:B------:R-:W-:Y:S01]  /*2320*/  PLOP3.LUT P1, PT, PT, PT, PT, 0x80, 0x8 ;  /* 0x000000000008781c */ /* 0x000fe20003f2f070 */
[----:B------:R-:W-:Y:S02]  /*2330*/  IMAD.IADD R21, R11, 0x1, R166 ;  /* 0x000000010b157824 */ /* 0x000fe400078e02a6 */
[----:B------:R-:W-:Y:S01]  /*2340*/  IMAD.IADD R20, R8, 0x1, R143 ;  /* 0x0000000108147824 */ /* 0x000fe200078e028f */
[----:B------:R-:W-:-:S04]  /*2350*/  ISETP.NE.AND P0, PT, R14, 0x2, PT ;  /* 0x000000020e00780c */ /* 0x000fc80003f05270 */
[----:B------:R-:W-:Y:S02]  /*2360*/  SEL R2, RZ, 0x1, P0 ;  /* 0x00000001ff027807 */ /* 0x000fe40000000000 */
[----:B------:R-:W-:Y:S02]  /*2370*/  SEL R14, R14, RZ, P0 ;  /* 0x000000ff0e0e7207 */ /* 0x000fe40000000000 */
[----:B------:R-:W-:Y:S01]  /*2380*/  LOP3.LUT R13, R13, R2, RZ, 0x3c, !PT ;  /* 0x000000020d0d7212 */ /* 0x000fe200078e3cff */
[----:B------:R-:W-:Y:S06]  /*2390*/  @P2 BRA `(.L_x_35) ;  /* 0xfffffff000402947 */ /* 0x000fec000383ffff */
[----:B------:R-:W-:Y:S01]  /*23a0*/  UIADD3 UR5, UPT, UPT, UR4, 0x10, URZ ;  /* 0x0000001004057890 */ /* 0x000fe2000fffe0ff */
[----:B------:R-:W-:-:S03]  /*23b0*/  SHF.L.U32 R3, R15, 0x1f, RZ ;  /* 0x0000001f0f037819 */ /* 0x000fc600000006ff */
[----:B------:R-:W-:-:S09]  /*23c0*/  ULEA UR4, UR13, UR5, 0x3 ;  /* 0x000000050d047291 */ /* 0x000fd2000f8e18ff */
[----:B------:R-:W1:Y:S02]  /*23d0*/  SYNCS.PHASECHK.TRANS64.TRYWAIT P0, [UR4], R3 ;  /* 0x00000003ff0075a7 */ /* 0x000e640008001104 */
[----:B-1----:R-:W-:Y:S05]  /*23e0*/  @!P0 BRA `(.L_x_36) ;  /* 0x0000007800288947 */ /* 0x002fea0003800000 */
.L_x_121:
[----:B------:R-:W-:-:S04]  /*23f0*/  UIADD3 UR6, UPT, UPT, UR13, 0x1, URZ ;  /* 0x000000010d067890 */ /* 0x000fc8000fffe0ff */
[----:B------:R-:W-:-:S04]  /*2400*/  UISETP.NE.AND UP0, UPT, UR6, 0x2, UPT ;  /* 0x000000020600788c */ /* 0x000fc8000bf05270 */
[----:B------:R-:W-:Y:S02]  /*2410*/  USEL UR4, URZ, 0x1, UP0 ;  /* 0x00000001ff047887 */ /* 0x000fe40008000000 */
[----:B------:R-:W-:-:S04]  /*2420*/  USEL UR6, UR6, URZ, UP0 ;  /* 0x000000ff06067287 */ /* 0x000fc80008000000 */
[----:B------:R-:W-:Y:S01]  /*2430*/  ULEA UR6, UR6, UR5, 0x3 ;  /* 0x0000000506067291 */ /* 0x000fe2000f8e18ff */
[----:B-1----:R-:W-:-:S04]  /*2440*/  LOP3.LUT R3, R15, UR4, RZ, 0x3c, !PT ;  /* 0x000000040f037c12 */ /* 0x002fc8000f8e3cff */
[----:B------:R-:W-:Y:S01]  /*2450*/  SHF.L.U32 R3, R3, 0x1f, RZ ;  /* 0x0000001f03037819 */ /* 0x000fe200000006ff */
[----:B----4-:R-:W-:-:S07]  /*2460*/  IMAD.U32 R0, RZ, RZ, UR6 ;  /* 0x00000006ff007e24 */ /* 0x010fce000f8e00ff */
.L_x_37:
[----:B-1----:R1:W2:Y:S02]  /*2470*/  SYNCS.PHASECHK.TRANS64.TRYWAIT P0, [R0+URZ], R3 ;  /* 0x00000003000075a7 */ /* 0x0022a400080011ff */
[----:B--2---:R-:W-:Y:S05]  /*2480*/  @!P0 NANOSLEEP.SYNCS 0x989680 ;  /* 0x009896800000895d */ /* 0x004fea0003900000 */
[----:B------:R-:W2:Y:S02]  /*2490*/  @!P0 SYNCS.PHASECHK.TRANS64 P0, [R0+URZ], R3 ;  /* 0x00000003000085a7 */ /* 0x000ea400080010ff */
[----:B--2---:R-:W-:Y:S05]  /*24a0*/  @P0 EXIT ;  /* 0x000000000000094d */ /* 0x004fea0003800000 */
[----:B------:R-:W-:Y:S05]  /*24b0*/  BRA `(.L_x_37) ;  /* 0xfffffffc00ec7947 */ /* 0x000fea000383ffff */
.L_x_17:
[----:B------:R-:W-:-:S04]  /*24c0*/  UISETP.NE.AND UP1, UPT, UR37, URZ, UPT ;  /* 0x000000ff2500728c */ /* 0x000fc8000bf25270 */
[----:B------:R-:W-:-:S09]  /*24d0*/  UISETP.NE.OR UP1, UPT, UR8, 0x1, UP1 ;  /* 0x000000010800788c */ /* 0x000fd20008f25670 */
[----:B------:R-:W-:Y:S05]  /*24e0*/  BRA.U UP1, `(.L_x_38) ;  /* 0x0000000501487547 */ /* 0x000fea000b800000 */
[----:B------:R-:W-:Y:S01]  /*24f0*/  ISETP.NE.AND P2, PT, R2, RZ, PT ;  /* 0x000000ff0200720c */ /* 0x000fe20003f45270 */
[----:B------:R-:W-:Y:S01]  /*2500*/  IMAD.MOV.U32 R12, RZ, RZ, 0x1 ;  /* 0x00000001ff0c7424 */ /* 0x000fe200078e00ff */
[----:B------:R-:W-:Y:S02]  /*2510*/  CS2R R10, SRZ ;  /* 0x00000000000a7805 */ /* 0x000fe4000001ff00 */
[----:B------:R-:W-:Y:S01]  /*2520*/  CS2R R8, SRZ ;  /* 0x0000000000087805 */ /* 0x000fe2000001ff00 */
[----:B------:R-:W-:Y:S01]  /*2530*/  UMOV UR4, 0x400 ;  /* 0x0000040000047882 */ /* 0x000fe20000000000 */
[----:B------:R-:W-:Y:S01]  /*2540*/  UMOV UR6, URZ ;  /* 0x000000ff00067c82 */ /* 0x000fe20008000000 */
[----:B------:R-:W-:-:S12]  /*2550*/  ULEA UR37, UR37, UR4, 0x18 ;  /* 0x0000000425257291 */ /* 0x000fd8000f8ec0ff */
.L_x_42:
[----:B------:R-:W-:Y:S02]  /*2560*/  LEA R0, R8, UR37, 0x3 ;  /* 0x0000002508007c11 */ /* 0x000fe4000f8e18ff */
[----:B------:R-:W-:-:S03]  /*2570*/  SHF.L.U32 R5, R9, 0x1f, RZ ;  /* 0x0000001f09057819 */ /* 0x000fc600000006ff */
[----:B------:R-:W-:Y:S01]  /*2580*/  VIADD R4, R0, 0xb0 ;  /* 0x000000b000047836 */ /* 0x000fe20000000000 */
[----:B------:R-:W1:Y:S02]  /*2590*/  SYNCS.PHASECHK.TRANS64.TRYWAIT P0, [R0+URZ+0xa0], R5 ;  /* 0x0000a005000075a7 */ /* 0x000e6400080011ff */
[----:B-1----:R-:W-:Y:S05]  /*25a0*/  @!P0 BRA `(.L_x_39) ;  /* 0x0000007400d08947 */ /* 0x002fea0003800000 */
.L_x_122:
[----:B------:R-:W-:Y:S01]  /*25b0*/  ULEA UR5, UR6, UR37, 0x3 ;  /* 0x0000002506057291 */ /* 0x000fe2000f8e18ff */
[----:B------:R-:W-:Y:S02]  /*25c0*/  PRMT R4, RZ, 0x654, R4 ;  /* 0x00000654ff047816 */ /* 0x000fe40000000004 */
[----:B-1----:R-:W-:Y:S01]  /*25d0*/  SHF.L.U32 R5, R12, 0x1f, RZ ;  /* 0x0000001f0c057819 */ /* 0x002fe200000006ff */
[----:B------:R-:W-:Y:S01]  /*25e0*/  UIADD3 UR4, UPT, UPT, UR5, 0x60, URZ ;  /* 0x0000006005047890 */ /* 0x000fe2000fffe0ff */
[----:B------:R1:W-:Y:S05]  /*25f0*/  SYNCS.ARRIVE.TRANS64.RED.A1T0 RZ, [R4+URZ], RZ ;  /* 0x000000ff04ff79a7 */ /* 0x0003ea00081004ff */
[----:B------:R-:W-:Y:S01]  /*2600*/  IMAD.U32 R7, RZ, RZ, UR4 ;  /* 0x00000004ff077e24 */ /* 0x000fe2000f8e00ff */
[----:B------:R-:W2:Y:S04]  /*2610*/  SYNCS.PHASECHK.TRANS64.TRYWAIT P0, [UR5+0x70], R5 ;  /* 0x00007005ff0075a7 */ /* 0x000ea80008001105 */
[----:B------:R-:W-:Y:S01]  /*2620*/  PRMT R6, R2, 0x654, R7 ;  /* 0x0000065402067816 */ /* 0x000fe20000000007 */
[----:B-1----:R-:W-:Y:S01]  /*2630*/  @!P2 IMAD.MOV.U32 R4, RZ, RZ, 0x10 ;  /* 0x00000010ff04a424 */ /* 0x002fe200078e00ff */
[----:B--2---:R-:W-:Y:S06]  /*2640*/  @!P0 BRA `(.L_x_40) ;  /* 0x0000007400bc8947 */ /* 0x004fec0003800000 */
.L_x_124:
[----:B------:R-:W-:Y:S01]  /*2650*/  ULEA UR4, UR6, UR37, 0x4 ;  /* 0x0000002506047291 */ /* 0x000fe2000f8e20ff */
[----:B------:R-:W-:Y:S01]  /*2660*/  SEL R3, R6, R3, !P2 ;  /* 0x0000000306037207 */ /* 0x000fe20005000000 */
[----:B------:R-:W-:Y:S01]  /*2670*/  UIADD3 UR5, UPT, UPT, UR5, 0x60, URZ ;  /* 0x0000006005057890 */ /* 0x000fe2000fffe0ff */
[----:B-1----:R-:W-:Y:S01]  /*2680*/  LEA R0, R11, UR37, 0x3 ;  /* 0x000000250b007c11 */ /* 0x002fe2000f8e18ff */
[----:B------:R-:W-:Y:S01]  /*2690*/  UIADD3 UR4, UPT, UPT, UR4, 0xd0, URZ ;  /* 0x000000d004047890 */ /* 0x000fe2000fffe0ff */
[----:B------:R-:W-:Y:S01]  /*26a0*/  SHF.L.U32 R5, R10, 0x1f, RZ ;  /* 0x0000001f0a057819 */ /* 0x000fe200000006ff */
[----:B------:R1:W-:Y:S01]  /*26b0*/  @!P2 SYNCS.ARRIVE.TRANS64.RED RZ, [R3+URZ], R4 ;  /* 0x0000000403ffa9a7 */ /* 0x0003e200080004ff */
[----:B------:R-:W-:Y:S01]  /*26c0*/  UIADD3 UR6, UPT, UPT, UR6, 0x1, URZ ;  /* 0x0000000106067890 */ /* 0x000fe2000fffe0ff */
[----:B------:R-:W-:-:S03]  /*26d0*/  VIADD R8, R8, 0x1 ;  /* 0x0000000108087836 */ /* 0x000fc60000000000 */
[----:B------:R-:W-:Y:S02]  /*26e0*/  UISETP.NE.AND UP0, UPT, UR6, 0x2, UPT ;  /* 0x000000020600788c */ /* 0x000fe4000bf05270 */
[----:B------:R-:W-:Y:S06]  /*26f0*/  UGETNEXTWORKID.BROADCAST [UR4], [UR5] ;  /* 0x00000000040073ca */ /* 0x000fec0008000100 */
[----:B------:R-:W-:Y:S01]  /*2700*/  USEL UR4, URZ, 0x1, UP0 ;  /* 0x00000001ff047887 */ /* 0x000fe20008000000 */
[----:B------:R-:W-:Y:S01]  /*2710*/  ISETP.NE.AND P0, PT, R8, 0x2, PT ;  /* 0x000000020800780c */ /* 0x000fe20003f05270 */
[----:B------:R-:W-:Y:S01]  /*2720*/  USEL UR6, UR6, URZ, UP0 ;  /* 0x000000ff06067287 */ /* 0x000fe20008000000 */
[----:B------:R-:W2:Y:S03]  /*2730*/  SYNCS.PHASECHK.TRANS64.TRYWAIT P1, [R0+URZ+0x60], R5 ;  /* 0x00006005000075a7 */ /* 0x000ea600080211ff */
[----:B------:R-:W-:Y:S01]  /*2740*/  LOP3.LUT R12, R12, UR4, RZ, 0x3c, !PT ;  /* 0x000000040c0c7c12 */ /* 0x000fe2000f8e3cff */
[----:B-12---:R-:W-:Y:S07]  /*2750*/  @!P1 BRA `(.L_x_41) ;  /* 0x0000007400909947 */ /* 0x006fee0003800000 */
.L_x_125:
[C---:B------:R-:W-:Y:S01]  /*2760*/  LEA R4, R11.reuse, UR37, 0x4 ;  /* 0x000000250b047c11 */ /* 0x040fe2000f8e20ff */
[----:B-1----:R-:W-:Y:S01]  /*2770*/  VIADD R0, R0, 0x70 ;  /* 0x0000007000007836 */ /* 0x002fe20000000000 */
[----:B------:R-:W-:Y:S01]  /*2780*/  SEL R8, R8, RZ, P0 ;  /* 0x000000ff08087207 */ /* 0x000fe20000000000 */
[----:B------:R-:W-:-:S03]  /*2790*/  VIADD R11, R11, 0x1 ;  /* 0x000000010b0b7836 */ /* 0x000fc60000000000 */
[----:B------:R-:W1:Y:S01]  /*27a0*/  LDS.128 R4, [R4+0xd0] ;  /* 0x0000d00004047984 */ /* 0x000e620000000c00 */
[----:B------:R-:W-:Y:S02]  /*27b0*/  PRMT R0, RZ, 0x654, R0 ;  /* 0x00000654ff007816 */ /* 0x000fe40000000000 */
[C---:B------:R-:W-:Y:S01]  /*27c0*/  ISETP.NE.AND P1, PT, R11.reuse, 0x2, PT ;  /* 0x000000020b00780c */ /* 0x040fe20003f25270 */
[----:B------:R-:W-:Y:S01]  /*27d0*/  @!PT LDS RZ, [RZ] ;  /* 0x00000000fffff984 */ /* 0x000fe20000000800 */
[----:B------:R-:W-:Y:S01]  /*27e0*/  @!PT LDS RZ, [RZ] ;  /* 0x00000000fffff984 */ /* 0x000fe20000000800 */
[----:B------:R-:W-:Y:S01]  /*27f0*/  @!PT LDS RZ, [RZ] ;  /* 0x00000000fffff984 */ /* 0x000fe20000000800 */
[----:B------:R-:W-:Y:S01]  /*2800*/  @!PT LDS RZ, [RZ] ;  /* 0x00000000fffff984 */ /* 0x000fe20000000800 */
[----:B------:R2:W-:Y:S06]  /*2810*/  MEMBAR.ALL.CTA ;  /* 0x0000000000007992 */ /* 0x0005ec0000008000 */
[----:B--2---:R-:W2:Y:S01]  /*2820*/  FENCE.VIEW.ASYNC.S ;  /* 0x00000000000073c6 */ /* 0x004ea20000000000 */
[----:B------:R-:W-:Y:S01]  /*2830*/  SEL R11, R11, RZ, P1 ;  /* 0x000000ff0b0b7207 */ /* 0x000fe20000800000 */
[----:B--2---:R2:W-:Y:S01]  /*2840*/  SYNCS.ARRIVE.TRANS64.RED.A1T0 RZ, [R0+URZ], RZ ;  /* 0x000000ff00ff79a7 */ /* 0x0045e200081004ff */
[----:B-1----:R-:W-:-:S02]  /*2850*/  LOP3.LUT P3, RZ, R6, 0x1, RZ, 0xc0, !PT ;  /* 0x0000000106ff7812 */ /* 0x002fc4000786c0ff */
[----:B------:R-:W-:-:S04]  /*2860*/  SEL R5, RZ, 0x1, P1 ;  /* 0x00000001ff057807 */ /* 0x000fc80000800000 */
[----:B------:R-:W-:Y:S02]  /*2870*/  LOP3.LUT R10, R10, R5, RZ, 0x3c, !PT ;  /* 0x000000050a0a7212 */ /* 0x000fe400078e3cff */
[----:B--2---:R-:W-:-:S04]  /*2880*/  SEL R0, RZ, 0x1, P0 ;  /* 0x00000001ff007807 */ /* 0x004fc80000000000 */
[----:B------:R-:W-:Y:S01]  /*2890*/  LOP3.LUT R9, R9, R0, RZ, 0x3c, !PT ;  /* 0x0000000009097212 */ /* 0x000fe200078e3cff */
[----:B------:R-:W-:Y:S06]  /*28a0*/  @P3 BRA `(.L_x_42) ;  /* 0xfffffffc002c3947 */ /* 0x000fec000383ffff */
[----:B------:R-:W-:Y:S01]  /*28b0*/  ULEA UR5, UR6, UR37, 0x3 ;  /* 0x0000002506057291 */ /* 0x000fe2000f8e18ff */
[----:B------:R-:W-:-:S08]  /*28c0*/  SHF.L.U32 R3, R12, 0x1f, RZ ;  /* 0x0000001f0c037819 */ /* 0x000fd000000006ff */
[----:B------:R-:W1:Y:S02]  /*28d0*/  SYNCS.PHASECHK.TRANS64 P0, [UR5+0x70], R3 ;  /* 0x00007003ff0075a7 */ /* 0x000e640008001005 */
[----:B-1----:R-:W-:Y:S05]  /*28e0*/  @P0 BRA `(.L_x_43) ;  /* 0x0000000000080947 */ /* 0x002fea0003800000 */
[----:B------:R-:W1:Y:S02]  /*28f0*/  SYNCS.PHASECHK.TRANS64.TRYWAIT P0, [UR5+0x70], R3 ;  /* 0x00007003ff0075a7 */ /* 0x000e640008001105 */
[----:B-1----:R-:W-:Y:S05]  /*2900*/  @!P0 BRA `(.L_x_44) ;  /* 0x0000007400388947 */ /* 0x002fea0003800000 */
.L_x_43:
[----:B------:R-:W-:-:S04]  /*2910*/  UIADD3 UR4, UPT, UPT, UR6, 0x1, URZ ;  /* 0x0000000106047890 */ /* 0x000fc8000fffe0ff */
[----:B------:R-:W-:-:S04]  /*2920*/  UISETP.NE.AND UP0, UPT, UR4, 0x2, UPT ;  /* 0x000000020400788c */ /* 0x000fc8000bf05270 */
[----:B------:R-:W-:Y:S02]  /*2930*/  USEL UR7, URZ, 0x1, UP0 ;  /* 0x00000001ff077887 */ /* 0x000fe40008000000 */
[----:B------:R-:W-:-:S04]  /*2940*/  USEL UR4, UR4, URZ, UP0 ;  /* 0x000000ff04047287 */ /* 0x000fc80008000000 */
[----:B------:R-:W-:Y:S01]  /*2950*/  ULEA UR4, UR4, UR37, 0x3 ;  /* 0x0000002504047291 */ /* 0x000fe2000f8e18ff */
[----:B-1----:R-:W-:-:S04]  /*2960*/  LOP3.LUT R3, R12, UR7, RZ, 0x3c, !PT ;  /* 0x000000070c037c12 */ /* 0x002fc8000f8e3cff */
[----:B------:R-:W-:-:S04]  /*2970*/  SHF.L.U32 R0, R3, 0x1f, RZ ;  /* 0x0000001f03007819 */ /* 0x000fc800000006ff */
[----:B------:R-:W1:Y:S02]  /*2980*/  SYNCS.PHASECHK.TRANS64 P0, [UR4+0x70], R0 ;  /* 0x00007000ff0075a7 */ /* 0x000e640008001004 */
[----:B-1----:R-:W-:Y:S05]  /*2990*/  @P0 EXIT ;  /* 0x000000000000094d */ /* 0x002fea0003800000 */
[----:B------:R-:W-:Y:S02]  /*29a0*/  SHF.L.U32 R3, R3, 0x1f, RZ ;  /* 0x0000001f03037819 */ /* 0x000fe400000006ff */
[----:B------:R-:W-:-:S07]  /*29b0*/  MOV R0, UR4 ;  /* 0x0000000400007c02 */ /* 0x000fce0008000f00 */
.L_x_45:
[----:B-1----:R1:W2:Y:S02]  /*29c0*/  SYNCS.PHASECHK.TRANS64.TRYWAIT P0, [R0+URZ+0x70], R3 ;  /* 0x00007003000075a7 */ /* 0x0022a400080011ff */
[----:B--2---:R-:W-:Y:S05]  /*29d0*/  @!P0 NANOSLEEP.SYNCS 0x989680 ;  /* 0x009896800000895d */ /* 0x004fea0003900000 */
[----:B------:R-:W2:Y:S02]  /*29e0*/  @!P0 SYNCS.PHASECHK.TRANS64 P0, [R0+URZ+0x70], R3 ;  /* 0x00007003000085a7 */ /* 0x000ea400080010ff */
[----:B--2---:R-:W-:Y:S05]  /*29f0*/  @P0 EXIT ;  /* 0x000000000000094d */ /* 0x004fea0003800000 */
[----:B------:R-:W-:Y:S05]  /*2a00*/  BRA `(.L_x_45) ;  /* 0xfffffffc00ec7947 */ /* 0x000fea000383ffff */
.L_x_38:
[----:B------:R-:W-:-:S09]  /*2a10*/  UISETP.NE.AND UP1, UPT, UR8, URZ, UPT ;  /* 0x000000ff0800728c */ /* 0x000fd2000bf25270 */
[----:B------:R-:W-:Y:S05]  /*2a20*/  BRA.U UP1, `(.L_x_46) ;  /* 0x0000000d01dc7547 */ /* 0x000fea000b800000 */
[----:B------:R-:W-:Y:S01]  /*2a30*/  UMOV UR4, 0x40 ;  /* 0x0000004000047882 */ /* 0x000fe20000000000 */
[----:B------:R-:W-:Y:S01]  /*2a40*/  NOP ;  /* 0x0000000000007918 */ /* 0x000fe20000000000 */
[----:B------:R-:W-:Y:S01]  /*2a50*/  ULEA UR4, UR37, UR4, 0x18 ;  /* 0x0000000425047291 */ /* 0x000fe2000f8ec0ff */
[----:B------:R-:W-:Y:S02]  /*2a60*/  UMOV UR5, 0x400 ;  /* 0x0000040000057882 */ /* 0x000fe40000000000 */
[----:B------:R-:W-:-:S06]  /*2a70*/  ULEA UR37, UR37, UR5, 0x18 ;  /* 0x0000000525257291 */ /* 0x000fcc000f8ec0ff */
[----:B------:R-:W1:Y:S02]  /*2a80*/  LDS.U8 R0, [UR4+0x1c] ;  /* 0x00001c04ff007984 */ /* 0x000e640008000000 */
[----:B-1----:R-:W-:-:S13]  /*2a90*/  ISETP.NE.AND P0, PT, R0, RZ, PT ;  /* 0x000000ff0000720c */ /* 0x002fda0003f05270 */
[----:B------:R-:W-:Y:S05]  /*2aa0*/  @P0 BRA `(.L_x_47) ;  /* 0x0000000000580947 */ /* 0x000fea0003800000 */
[----:B------:R-:W-:-:S13]  /*2ab0*/  ELECT P0, URZ, PT ;  /* 0x0000000000ff782f */ /* 0x000fda0003800000 */
[----:B------:R-:W-:Y:S05]  /*2ac0*/  @!P0 BRA `(.L_x_48) ;  /* 0x0000000000608947 */ /* 0x000fea0003800000 */
[----:B------:R-:W-:Y:S01]  /*2ad0*/  UMOV UR5, 0x10 ;  /* 0x0000001000057882 */ /* 0x000fe20000000000 */
[----:B------:R-:W-:Y:S01]  /*2ae0*/  HFMA2 R0, -RZ, RZ, 0, 5.9604644775390625e-08 ;  /* 0x00000001ff007431 */ /* 0x000fe200000001ff */
[----:B------:R-:W-:-:S03]  /*2af0*/  MOV R2, 0xffff ;  /* 0x0000ffff00027802 */ /* 0x000fc60000000f00 */
[----:B------:R-:W-:Y:S04]  /*2b00*/  DEPBAR.LE SB1, 0x36 ;  /* 0x00009d800000791a */ /* 0x000fe80000000000 */
[----:B------:R-:W1:Y:S02]  /*2b10*/  UTCATOMSWS.FIND_AND_SET.ALIGN UP0, UR5, UR5 ;  /* 0x00000005000575e3 */ /* 0x000e640008000800 */
[----:B-1----:R-:W-:Y:S01]  /*2b20*/  MOV R3, UR5 ;  /* 0x0000000500037c02 */ /* 0x002fe20008000f00 */
[----:B------:R-:W-:Y:S06]  /*2b30*/  BRA.U UP0, `(.L_x_49) ;  /* 0x0000000100187547 */ /* 0x000fec000b800000 */
.L_x_50:
[----:B------:R-:W-:Y:S05]  /*2b40*/  NANOSLEEP 0x64 ;  /* 0x000000640000795d */ /* 0x000fea0003800000 */
[----:B------:R-:W-:-:S05]  /*2b50*/  UMOV UR5, 0x10 ;  /* 0x0000001000057882 */ /* 0x000fca0000000000 */
[----:B------:R-:W-:Y:S04]  /*2b60*/  DEPBAR.LE SB1, 0x36 ;  /* 0x00009d800000791a */ /* 0x000fe80000000000 */
[----:B------:R-:W1:Y:S02]  /*2b70*/  UTCATOMSWS.FIND_AND_SET.ALIGN UP0, UR5, UR5 ;  /* 0x00000005000575e3 */ /* 0x000e640008000800 */
[----:B-1----:R-:W-:Y:S01]  /*2b80*/  MOV R3, UR5 ;  /* 0x0000000500037c02 */ /* 0x002fe20008000f00 */
[----:B------:R-:W-:Y:S05]  /*2b90*/  BRA.U !UP0, `(.L_x_50) ;  /* 0xfffffffd08e87547 */ /* 0x000fea000b83ffff */
.L_x_49:
[-C--:B------:R-:W-:Y:S02]  /*2ba0*/  SHF.L.U32 R2, R2, R3.reuse, RZ ;  /* 0x0000000302027219 */ /* 0x080fe400000006ff */
[----:B------:R-:W-:Y:S01]  /*2bb0*/  SHF.L.U32 R0, R0, R3, RZ ;  /* 0x0000000300007219 */ /* 0x000fe200000006ff */
[----:B------:R-:W-:Y:S02]  /*2bc0*/  IMAD.SHL.U32 R3, R3, 0x20, RZ ;  /* 0x0000002003037824 */ /* 0x000fe400078e00ff */
[----:B------:R1:W-:Y:S04]  /*2bd0*/  ATOMS.OR RZ, [UR4+0x14], R2 ;  /* 0x00001402ffff798c */ /* 0x0003e8000b000004 */
[----:B------:R1:W-:Y:S04]  /*2be0*/  ATOMS.OR RZ, [UR4+0x18], R0 ;  /* 0x00001800ffff798c */ /* 0x0003e8000b000004 */
[----:B------:R1:W-:Y:S01]  /*2bf0*/  STS [UR37+0xf0], R3 ;  /* 0x0000f003ff007988 */ /* 0x0003e20008000825 */
[----:B------:R-:W-:Y:S05]  /*2c00*/  BRA `(.L_x_48) ;  /* 0x0000000000107947 */ /* 0x000fea0003800000 */
.L_x_47:
[----:B------:R-:W-:Y:S02]  /*2c10*/  MOV R0, 0xffffffff ;  /* 0xffffffff00007802 */ /* 0x000fe40000000f00 */
[----:B------:R-:W-:-:S03]  /*2c20*/  MOV R2, 0x2c50 ;  /* 0x00002c5000027802 */ /* 0x000fc60000000f00 */
[----:B------:R1:W-:Y:S04]  /*2c30*/  STS [UR37+0xf0], R0 ;  /* 0x0000f000ff007988 */ /* 0x0003e80008000825 */
[----:B-1-3-5:R-:W-:Y:S05]  /*2c40*/  CALL.REL.NOINC `($__internal_1_$__cuda_sm10x_tcgen05_guardrail_trap_phase_invalid_during_alloc) ;  /* 0x0000007800087944 */ /* 0x02afea0003c00000 */
.L_x_48:
[----:B------:R-:W-:Y:S05]  /*2c50*/  WARPSYNC.ALL ;  /* 0x0000000000007948 */ /* 0x000fea0003800000 */
[----:B------:R-:W2:Y:S01]  /*2c60*/  S2UR UR9, SR_CgaCtaId ;  /* 0x00000000000979c3 */ /* 0x000ea20000008800 */
[----:B------:R-:W-:Y:S01]  /*2c70*/  UMOV UR4, 0x400 ;  /* 0x0000040000047882 */ /* 0x000fe20000000000 */
[----:B------:R-:W-:-:S06]  /*2c80*/  NOP ;  /* 0x0000000000007918 */ /* 0x000fcc0000000000 */
[----:B------:R-:W-:Y:S06]  /*2c90*/  BAR.ARV 0x6, 0xa0 ;  /* 0x0182800000007b1d */ /* 0x000fec0000002000 */
[----:B------:R-:W4:Y:S01]  /*2ca0*/  LDCU UR5, c[0x0][0x38c] ;  /* 0x00007180ff0577ac */ /* 0x000f220008000800 */
[----:B------:R-:W-:Y:S01]  /*2cb0*/  IMAD.MOV.U32 R11, RZ, RZ, 0x1 ;  /* 0x00000001ff0b7424 */ /* 0x000fe200078e00ff */
[----:B------:R-:W-:Y:S01]  /*2cc0*/  CS2R R8, SRZ ;  /* 0x0000000000087805 */ /* 0x000fe2000001ff00 */
[----:B------:R-:W-:Y:S01]  /*2cd0*/  IMAD.MOV.U32 R10, RZ, RZ, RZ ;  /* 0x000000ffff0a7224 */ /* 0x000fe200078e00ff */
[----:B------:R-:W-:Y:S01]  /*2ce0*/  UMOV UR12, URZ ;  /* 0x000000ff000c7c82 */ /* 0x000fe20008000000 */
[----:B------:R-:W-:Y:S01]  /*2cf0*/  UMOV UR11, URZ ;  /* 0x000000ff000b7c82 */ /* 0x000fe20008000000 */
[----:B------:R-:W-:Y:S01]  /*2d00*/  UMOV UR30, 0x0 ;  /* 0x00000000001e7882 */ /* 0x000fe20000000000 */
[----:B------:R-:W-:Y:S01]  /*2d10*/  UMOV UR31, 0x8300010 ;  /* 0x08300010001f7882 */ /* 0x000fe20000000000 */
[----:B------:R-:W-:Y:S01]  /*2d20*/  UMOV UR28, 0x0 ;  /* 0x00000000001c7882 */ /* 0x000fe20000000000 */
[----:B------:R-:W-:Y:S01]  /*2d30*/  UMOV UR29, 0x8300010 ;  /* 0x08300010001d7882 */ /* 0x000fe20000000000 */
[----:B--2---:R-:W-:Y:S01]  /*2d40*/  ULEA UR9, UR9, UR4, 0x18 ;  /* 0x0000000409097291 */ /* 0x004fe2000f8ec0ff */
[----:B------:R-:W2:Y:S03]  /*2d50*/  LDCU UR4, c[0x0][0x38c] ;  /* 0x00007180ff0477ac */ /* 0x000ea60008000800 */
[----:B------:R-:W-:Y:S01]  /*2d60*/  UIADD3 UR10, UPT, UPT, UR9, 0xa400, URZ ;  /* 0x0000a400090a7890 */ /* 0x000fe2000fffe0ff */
[----:B------:R-:W-:-:S04]  /*2d70*/  UMOV UR26, 0x0 ;  /* 0x00000000001a7882 */ /* 0x000fc80000000000 */
[----:B-1----:R-:W1:Y:S01]  /*2d80*/  LDS R0, [UR9+0xf0] ;  /* 0x0000f009ff007984 */ /* 0x002e620008000800 */
[----:B------:R-:W-:Y:S01]  /*2d90*/  USHF.R.U32.HI UR10, URZ, 0x4, UR10 ;  /* 0x00000004ff0a7899 */ /* 0x000fe2000801160a */
[----:B------:R-:W-:Y:S01]  /*2da0*/  UMOV UR27, 0x8300010 ;  /* 0x08300010001b7882 */ /* 0x000fe20000000000 */
[----:B------:R-:W-:Y:S02]  /*2db0*/  UMOV UR24, 0x0 ;  /* 0x0000000000187882 */ /* 0x000fe40000000000 */
[----:B------:R-:W-:Y:S01]  /*2dc0*/  ULOP3.LUT UR10, UR10, 0x3fff, URZ, 0xc0, !UPT ;  /* 0x00003fff0a0a7892 */ /* 0x000fe2000f8ec0ff */
[----:B------:R-:W-:Y:S01]  /*2dd0*/  UMOV UR25, 0x8300010 ;  /* 0x0830001000197882 */ /* 0x000fe20000000000 */
[----:B------:R-:W-:Y:S01]  /*2de0*/  UMOV UR22, 0x0 ;  /* 0x0000000000167882 */ /* 0x000fe20000000000 */
[----:B------:R-:W-:Y:S01]  /*2df0*/  UMOV UR23, 0x8300010 ;  /* 0x0830001000177882 */ /* 0x000fe20000000000 */
[----:B------:R-:W-:Y:S01]  /*2e00*/  UMOV UR20, 0x0 ;  /* 0x0000000000147882 */ /* 0x000fe20000000000 */
[----:B--2---:R-:W-:Y:S01]  /*2e10*/  UIADD3 UR4, UPT, UPT, UR4, 0xff, URZ ;  /* 0x000000ff04047890 */ /* 0x004fe2000fffe0ff */
[----:B------:R-:W-:Y:S01]  /*2e20*/  UMOV UR21, 0x8300010 ;  /* 0x0830001000157882 */ /* 0x000fe20000000000 */
[----:B------:R-:W-:-:S02]  /*2e30*/  ULOP3.LUT UR10, UR10, 0x10000, URZ, 0xfc, !UPT ;  /* 0x000100000a0a7892 */ /* 0x000fc4000f8efcff */
[----:B------:R-:W-:Y:S02]  /*2e40*/  USHF.R.S32.HI UR8, URZ, 0x1f, UR4 ;  /* 0x0000001fff087899 */ /* 0x000fe40008011404 */
[----:B----4-:R-:W-:Y:S02]  /*2e50*/  UISETP.GE.AND UP3, UPT, UR5, 0x1, UPT ;  /* 0x000000010500788c */ /* 0x010fe4000bf66270 */
[----:B------:R-:W-:Y:S02]  /*2e60*/  ULEA.HI UR8, UR8, UR4, URZ, 0x8 ;  /* 0x0000000408087291 */ /* 0x000fe4000f8f40ff */
[----:B------:R-:W-:Y:S02]  /*2e70*/  UIADD3 UR4, UPT, UPT, UR9, 0x1a400, URZ ;  /* 0x0001a40009047890 */ /* 0x000fe4000fffe0ff */
[----:B------:R-:W-:Y:S02]  /*2e80*/  USHF.R.S32.HI UR8, URZ, 0x8, UR8 ;  /* 0x00000008ff087899 */ /* 0x000fe40008011408 */
[----:B------:R-:W-:-:S02]  /*2e90*/  USHF.R.U32.HI UR4, URZ, 0x4, UR4 ;  /* 0x00000004ff047899 */ /* 0x000fc40008011604 */
[----:B------:R-:W-:Y:S02]  /*2ea0*/  UISETP.LT.AND UP0, UPT, UR8, 0x1, UPT ;  /* 0x000000010800788c */ /* 0x000fe4000bf01270 */
[----:B------:R-:W-:Y:S02]  /*2eb0*/  ULOP3.LUT UR4, UR4, 0x3fff, URZ, 0xc0, !UPT ;  /* 0x00003fff04047892 */ /* 0x000fe4000f8ec0ff */
[----:B------:R-:W-:Y:S02]  /*2ec0*/  USEL UR16, UR8, 0x1, !UP0 ;  /* 0x0000000108107887 */ /* 0x000fe4000c000000 */
[----:B------:R-:W-:Y:S02]  /*2ed0*/  ULOP3.LUT UR4, UR4, 0x10000, URZ, 0xfc, !UPT ;  /* 0x0001000004047892 */ /* 0x000fe4000f8efcff */
[----:B------:R-:W-:Y:S01]  /*2ee0*/  UIADD3 UR16, UPT, UPT, -UR16, URZ, URZ ;  /* 0x000000ff10107290 */ /* 0x000fe2000fffe1ff */
[----:B------:R-:W-:Y:S01]  /*2ef0*/  UMOV UR34, 0x0 ;  /* 0x0000000000227882 */ /* 0x000fe20000000000 */
[----:B------:R-:W-:Y:S01]  /*2f00*/  UMOV UR35, 0x8300010 ;  /* 0x0830001000237882 */ /* 0x000fe20000000000 */
[----:B-1----:R-:W-:Y:S01]  /*2f10*/  R2UR UR13, R0 ;  /* 0x00000000000d72ca */ /* 0x002fe200000e0000 */
[----:B------:R-:W-:Y:S01]  /*2f20*/  UMOV UR32, 0x0 ;  /* 0x0000000000207882 */ /* 0x000fe20000000000 */
[----:B------:R-:W-:-:S13]  /*2f30*/  UMOV UR33, 0x8300010 ;  /* 0x0830001000217882 */ /* 0x000fda0000000000 */
.L_x_57:
[----:B------:R-:W-:Y:S02]  /*2f40*/  LEA R0, R10, UR9, 0x3 ;  /* 0x000000090a007c11 */ /* 0x000fe4000f8e18ff */
[----:B------:R-:W-:Y:S02]  /*2f50*/  SHF.L.U32 R5, R9, 0x1f, RZ ;  /* 0x0000001f09057819 */ /* 0x000fe400000006ff */
[----:B------:R-:W-:Y:S01]  /*2f60*/  PLOP3.LUT P0, PT, PT, PT, UP3, 0x80, 0x8 ;  /* 0x000000000008781c */ /* 0x000fe20003f0f038 */
[----:B------:R-:W-:Y:S01]  /*2f70*/  VIADD R3, R0, 0x70 ;  /* 0x0000007000037836 */ /* 0x000fe20000000000 */
[----:B-1----:R-:W1:Y:S02]  /*2f80*/  SYNCS.PHASECHK.TRANS64.TRYWAIT P1, [R0+URZ+0x60], R5 ;  /* 0x00006005000075a7 */ /* 0x002e6400080211ff */
[----:B-1--4-:R-:W-:Y:S09]  /*2f90*/  @!P1 BRA `(.L_x_51) ;  /* 0x0000006c00ac9947 */ /* 0x012ff20003800000 */
.L_x_127:
[----:B------:R-:W-:Y:S01]  /*2fa0*/  LEA R4, R10, UR9, 0x4 ;  /* 0x000000090a047c11 */ /* 0x000fe2000f8e20ff */
[----:B------:R-:W-:Y:S01]  /*2fb0*/  @UP3 ULEA UR5, UR11, UR9, 0x3 ;  /* 0x000000090b053291 */ /* 0x000fe2000f8e18ff */
[----:B------:R-:W-:Y:S01]  /*2fc0*/  PLOP3.LUT P2, PT, PT, PT, PT, 0x80, 0x8 ;  /* 0x000000000008781c */ /* 0x000fe20003f4f070 */
[----:B------:R-:W-:Y:S01]  /*2fd0*/  ULEA UR14, UR12, UR9, 0x3 ;  /* 0x000000090c0e7291 */ /* 0x000fe2000f8e18ff */
[----:B------:R-:W-:Y:S01]  /*2fe0*/  PRMT R3, RZ, 0x654, R3 ;  /* 0x00000654ff037816 */ /* 0x000fe20000000003 */
[----:B------:R-:W-:Y:S01]  /*2ff0*/  UIMAD UR15, UR12, 0xc0, UR13 ;  /* 0x000000c00c0f78a4 */ /* 0x000fe2000f8e020d */
[----:B-1----:R-:W1:Y:S01]  /*3000*/  LDS.128 R4, [R4+0xd0] ;  /* 0x0000d00004047984 */ /* 0x002e620000000c00 */
[----:B------:R-:W-:Y:S02]  /*3010*/  @P0 SHF.L.U32 R2, R8, 0x1f, RZ ;  /* 0x0000001f08020819 */ /* 0x000fe400000006ff */
[----:B------:R-:W-:Y:S01]  /*3020*/  SHF.L.U32 R0, R11, 0x1f, RZ ;  /* 0x0000001f0b007819 */ /* 0x000fe200000006ff */
[----:B------:R-:W-:Y:S01]  /*3030*/  @!PT LDS RZ, [RZ] ;  /* 0x00000000fffff984 */ /* 0x000fe20000000800 */
[----:B------:R-:W-:Y:S01]  /*3040*/  @!PT LDS RZ, [RZ] ;  /* 0x00000000fffff984 */ /* 0x000fe20000000800 */
[----:B------:R-:W-:Y:S01]  /*3050*/  @!PT LDS RZ, [RZ] ;  /* 0x00000000fffff984 */ /* 0x000fe20000000800 */
[----:B------:R-:W-:Y:S01]  /*3060*/  @!PT LDS RZ, [RZ] ;  /* 0x00000000fffff984 */ /* 0x000fe20000000800 */
[----:B------:R2:W-:Y:S06]  /*3070*/  MEMBAR.ALL.CTA ;  /* 0x0000000000007992 */ /* 0x0005ec0000008000 */
[----:B--2---:R-:W2:Y:S02]  /*3080*/  FENCE.VIEW.ASYNC.S ;  /* 0x00000000000073c6 */ /* 0x004ea40000000000 */
[----:B--2---:R2:W-:Y:S01]  /*3090*/  SYNCS.ARRIVE.TRANS64.RED.A1T0 RZ, [R3+URZ], RZ ;  /* 0x000000ff03ff79a7 */ /* 0x0045e200081004ff */
[----:B------:R2:W4:Y:S01]  /*30a0*/  @P0 SYNCS.PHASECHK.TRANS64.TRYWAIT P2, [UR5], R2 ;  /* 0x00000002ff0005a7 */ /* 0x0005220008041105 */
[----:B-1----:R-:W-:Y:S01]  /*30b0*/  LOP3.LUT P1, RZ, R6, 0x1, RZ, 0xc0, !PT ;  /* 0x0000000106ff7812 */ /* 0x002fe2000782c0ff */
[----:B------:R-:W1:Y:S02]  /*30c0*/  SYNCS.PHASECHK.TRANS64.TRYWAIT P0, [UR14+0x90], R0 ;  /* 0x00009000ff0075a7 */ /* 0x000e64000800110e */
[----:B-12-4-:R-:W-:Y:S10]  /*30d0*/  @!P0 BRA `(.L_x_52) ;  /* 0x0000006c00708947 */ /* 0x016ff40003800000 */
.L_x_129:
[----:B------:R-:W-:Y:S01]  /*30e0*/  IADD3 R10, PT, PT, R10, 0x1, RZ ;  /* 0x000000010a0a7810 */ /* 0x000fe20007ffe0ff */
[----:B------:R-:W-:Y:S06]  /*30f0*/  BRA.U !UP3, `(.L_x_53) ;  /* 0x000000050b107547 */ /* 0x000fec000b800000 */
[----:B------:R-:W-:Y:S01]  /*3100*/  UPLOP3.LUT UP4, UPT, UPT, UPT, UPT, 0x40, 0x4 ;  /* 0x000000000004789c */ /* 0x000fe20003f8e870 */
[----:B------:R-:W-:Y:S01]  /*3110*/  UMOV UR18, UR16 ;  /* 0x0000001000127c82 */ /* 0x000fe20008000000 */
[----:B------:R-:W-:Y:S01]  /*3120*/  UMOV UR17, UR8 ;  /* 0x0000000800117c82 */ /* 0x000fe20008000000 */
[----:B------:R-:W-:-:S08]  /*3130*/  UMOV UR5, UR11 ;  /* 0x0000000b00057c82 */ /* 0x000fd00008000000 */
.L_x_56:
[----:B------:R-:W-:Y:S02]  /*3140*/  UIADD3 UR18, UPT, UPT, UR18, 0x1, URZ ;  /* 0x0000000112127890 */ /* 0x000fe4000fffe0ff */
[----:B--2---:R-:W-:Y:S02]  /*3150*/  ULEA UR19, UR5, UR9, 0x3 ;  /* 0x0000000905137291 */ /* 0x004fe4000f8e18ff */
[----:B------:R-:W-:Y:S01]  /*3160*/  UISETP.NE.AND UP0, UPT, UR18, URZ, UPT ;  /* 0x000000ff1200728c */ /* 0x000fe2000bf05270 */
[----:B----4-:R-:W-:Y:S10]  /*3170*/  @P2 BRA `(.L_x_54) ;  /* 0x00000000000c2947 */ /* 0x010ff40003800000 */
[----:B-1----:R-:W-:Y:S04]  /*3180*/  SHF.L.U32 R3, R8, 0x1f, RZ ;  /* 0x0000001f08037819 */ /* 0x002fe800000006ff */
[----:B------:R-:W1:Y:S02]  /*3190*/  SYNCS.PHASECHK.TRANS64.TRYWAIT P0, [UR19], R3 ;  /* 0x00000003ff0075a7 */ /* 0x000e640008001113 */
[----:B-1----:R-:W-:Y:S05]  /*31a0*/  @!P0 BRA `(.L_x_55) ;  /* 0x0000006c00548947 */ /* 0x002fea0003800000 */
.L_x_54:
[----:B------:R-:W-:Y:S01]  /*31b0*/  UISETP.NE.AND UP1, UPT, UR17, 0x1, UPT ;  /* 0x000000011100788c */ /* 0x000fe2000bf25270 */
[----:B------:R-:W-:Y:S01]  /*31c0*/  PLOP3.LUT P2, PT, PT, PT, PT, 0x80, 0x8 ;  /* 0x000000000008781c */ /* 0x000fe20003f4f070 */
[----:B------:R-:W-:Y:S02]  /*31d0*/  UIADD3 UR11, UPT, UPT, UR5, 0x1, URZ ;  /* 0x00000001050b7890 */ /* 0x000fe4000fffe0ff */
[----:B------:R-:W-:Y:S02]  /*31e0*/  UIMAD UR6, UR5, 0xc00, UR4 ;  /* 0x00000c00050678a4 */ /* 0x000fe4000f8e0204 */
[----:B------:R-:W-:Y:S01]  /*31f0*/  UISETP.NE.AND UP2, UPT, UR11, 0x2, UPT ;  /* 0x000000020b00788c */ /* 0x000fe2000bf45270 */
[----:B------:R-:W-:Y:S01]  /*3200*/  PLOP3.LUT P0, PT, PT, PT, UP1, 0x80, 0x8 ;  /* 0x000000000008781c */ /* 0x000fe20003f0f018 */
[----:B------:R-:W-:Y:S02]  /*3210*/  ULEA UR64, UR5, UR10, 0xb ;  /* 0x0000000a05407291 */ /* 0x000fe4000f8e58ff */
[----:B------:R-:W-:Y:S02]  /*3220*/  USEL UR37, URZ, 0x1, UP2 ;  /* 0x00000001ff257887 */ /* 0x000fe40009000000 */
[----:B------:R-:W-:Y:S02]  /*3230*/  USEL UR11, UR11, URZ, UP2 ;  /* 0x000000ff0b0b7287 */ /* 0x000fe40009000000 */
[----:B------:R-:W-:Y:S02]  /*3240*/  UIADD3 UR62, UPT, UPT, UR6, 0x2, URZ ;  /* 0x00000002063e7890 */ /* 0x000fe4000fffe0ff */
[----:B------:R-:W-:Y:S01]  /*3250*/  @UP1 ULEA UR36, UR11, UR9, 0x3 ;  /* 0x000000090b241291 */ /* 0x000fe2000f8e18ff */
[----:B------:R-:W-:Y:S01]  /*3260*/  LOP3.LUT R8, R8, UR37, RZ, 0x3c, !PT ;  /* 0x0000002508087c12 */ /* 0x000fe2000f8e3cff */
[----:B------:R-:W-:Y:S02]  /*3270*/  UIADD3 UR60, UPT, UPT, UR64, 0x2, URZ ;  /* 0x00000002403c7890 */ /* 0x000fe4000fffe0ff */
[----:B------:R-:W-:Y:S01]  /*3280*/  UIADD3 UR58, UPT, UPT, UR6, 0x4, URZ ;  /* 0x00000004063a7890 */ /* 0x000fe2000fffe0ff */
[----:B-1----:R-:W-:Y:S01]  /*3290*/  @P0 SHF.L.U32 R0, R8, 0x1f, RZ ;  /* 0x0000001f08000819 */ /* 0x002fe200000006ff */
[----:B------:R-:W-:Y:S02]  /*32a0*/  UIADD3 UR56, UPT, UPT, UR64, 0x4, URZ ;  /* 0x0000000440387890 */ /* 0x000fe4000fffe0ff */
[----:B------:R-:W-:Y:S01]  /*32b0*/  UIADD3 UR54, UPT, UPT, UR6, 0x6, URZ ;  /* 0x0000000606367890 */ /* 0x000fe2000fffe0ff */
[----:B------:R2:W4:Y:S01]  /*32c0*/  @P0 SYNCS.PHASECHK.TRANS64.TRYWAIT P2, [UR36], R0 ;  /* 0x00000000ff0005a7 */ /* 0x0005220008041124 */
[----:B------:R-:W-:Y:S02]  /*32d0*/  UIADD3 UR52, UPT, UPT, UR64, 0x6, URZ ;  /* 0x0000000640347890 */ /* 0x000fe4000fffe0ff */
        /* <DEDUP_REMOVED lines=9> */
[----:B------:R-:W-:Y:S01]  /*3370*/  UIADD3 UR17, UPT, UPT, UR17, -0x1, URZ ;  /* 0xffffffff11117890 */ /* 0x000fe2000fffe0ff */
[----:B------:R-:W-:Y:S01]  /*3380*/  UMOV UR7, 0x40004040 ;  /* 0x4000404000077882 */ /* 0x000fe20000000000 */
[----:B------:R-:W-:Y:S01]  /*3390*/  UMOV UR65, 0x40004040 ;  /* 0x4000404000417882 */ /* 0x000fe20000000000 */
[----:B------:R-:W-:Y:S01]  /*33a0*/  UMOV UR63, 0x40004040 ;  /* 0x40004040003f7882 */ /* 0x000fe20000000000 */
[----:B------:R2:W-:Y:S01]  /*33b0*/  UTCQMMA gdesc[UR64], gdesc[UR6], tmem[UR15], tmem[UR30], idesc[UR31], UP4 ;  /* 0x00ff1e06400075ea */ /* 0x0005e2000a00030f */
[----:B------:R-:W-:Y:S01]  /*33c0*/  UPLOP3.LUT UP4, UPT, UPT, UPT, UPT, 0x80, 0x8 ;  /* 0x000000000008789c */ /* 0x000fe20003f8f070 */
[----:B------:R-:W-:Y:S01]  /*33d0*/  UMOV UR61, 0x40004040 ;  /* 0x40004040003d7882 */ /* 0x000fe20000000000 */
[----:B------:R-:W-:Y:S01]  /*33e0*/  UMOV UR59, 0x40004040 ;  /* 0x40004040003b7882 */ /* 0x000fe20000000000 */
[----:B------:R2:W-:Y:S01]  /*33f0*/  UTCQMMA gdesc[UR60], gdesc[UR62], tmem[UR15], tmem[UR28], idesc[UR29], UPT ;  /* 0x00ff1c3e3c0075ea */ /* 0x0005e2000b80030f */
        /* <DEDUP_REMOVED lines=14> */
[----:B------:R-:W-:Y:S01]  /*34e0*/  UMOV UR37, 0x40004040 ;  /* 0x4000404000257882 */ /* 0x000fe20000000000 */
[----:B------:R2:W-:Y:S01]  /*34f0*/  UTCQMMA gdesc[UR40], gdesc[UR42], tmem[UR15], tmem[UR34], idesc[UR35], UPT ;  /* 0x00ff222a280075ea */ /* 0x0005e2000b80030f */
[----:B------:R2:W-:Y:S01]  /*3500*/  UTCQMMA gdesc[UR36], gdesc[UR38], tmem[UR15], tmem[UR32], idesc[UR33], UPT ;  /* 0x00ff2026240075ea */ /* 0x0005e2000b80030f */
[----:B------:R2:W-:Y:S01]  /*3510*/  UTCBAR [UR19], URZ ;  /* 0x000000ff130073e9 */ /* 0x0005e200080000ff */
[----:B------:R-:W-:Y:S01]  /*3520*/  UMOV UR5, UR11 ;  /* 0x0000000b00057c82 */ /* 0x000fe20008000000 */
[----:B------:R-:W-:Y:S05]  /*3530*/  BRA.U UP0, `(.L_x_56) ;  /* 0xfffffffd00007547 */ /* 0x000fea000b83ffff */
.L_x_53:
[----:B------:R-:W-:Y:S01]  /*3540*/  UIADD3 UR12, UPT, UPT, UR12, 0x1, URZ ;  /* 0x000000010c0c7890 */ /* 0x000fe2000fffe0ff */
[C---:B------:R-:W-:Y:S01]  /*3550*/  ISETP.NE.AND P0, PT, R10.reuse, 0x2, PT ;  /* 0x000000020a00780c */ /* 0x040fe20003f05270 */
[----:B------:R-:W-:Y:S02]  /*3560*/  UIADD3 UR14, UPT, UPT, UR14, 0x80, URZ ;  /* 0x000000800e0e7890 */ /* 0x000fe4000fffe0ff */
[----:B------:R-:W-:Y:S01]  /*3570*/  UISETP.NE.AND UP0, UPT, UR12, 0x2, UPT ;  /* 0x000000020c00788c */ /* 0x000fe2000bf05270 */
[----:B-12---:R-:W-:Y:S02]  /*3580*/  SEL R0, RZ, 0x1, P0 ;  /* 0x00000001ff007807 */ /* 0x006fe40000000000 */
[----:B------:R-:W-:Y:S01]  /*3590*/  SEL R10, R10, RZ, P0 ;  /* 0x000000ff0a0a7207 */ /* 0x000fe20000000000 */
[----:B------:R-:W-:Y:S01]  /*35a0*/  USEL UR5, URZ, 0x1, UP0 ;  /* 0x00000001ff057887 */ /* 0x000fe20008000000 */
[----:B------:R-:W-:Y:S01]  /*35b0*/  LOP3.LUT R9, R9, R0, RZ, 0x3c, !PT ;  /* 0x0000000009097212 */ /* 0x000fe200078e3cff */
[----:B------:R-:W-:Y:S01]  /*35c0*/  USEL UR12, UR12, URZ, UP0 ;  /* 0x000000ff0c0c7287 */ /* 0x000fe20008000000 */
[----:B------:R1:W-:Y:S03]  /*35d0*/  UTCBAR [UR14], URZ ;  /* 0x000000ff0e0073e9 */ /* 0x0003e600080000ff */
[----:B------:R-:W-:Y:S01]  /*35e0*/  LOP3.LUT R11, R11, UR5, RZ, 0x3c, !PT ;  /* 0x000000050b0b7c12 */ /* 0x000fe2000f8e3cff */
[----:B------:R-:W-:Y:S07]  /*35f0*/  @P1 BRA `(.L_x_57) ;  /* 0xfffffff800501947 */ /* 0x000fee000383ffff */
[----:B------:R-:W2:Y:S01]  /*3600*/  S2UR UR4, SR_CgaCtaId ;  /* 0x00000000000479c3 */ /* 0x000ea20000008800 */
[----:B------:R-:W-:Y:S01]  /*3610*/  ELECT P0, URZ, PT ;  /* 0x0000000000ff782f */ /* 0x000fe20003800000 */
[----:B------:R-:W-:Y:S01]  /*3620*/  IMAD.MOV.U32 R0, RZ, RZ, 0x1 ;  /* 0x00000001ff007424 */ /* 0x000fe200078e00ff */
[----:B------:R-:W-:Y:S01]  /*3630*/  UIADD3 UR9, UPT, UPT, UR9, 0x90, URZ ;  /* 0x0000009009097890 */ /* 0x000fe2000fffe0ff */
[----:B------:R-:W-:Y:S01]  /*3640*/  SHF.L.U32 R3, R11, 0x1f, RZ ;  /* 0x0000001f0b037819 */ /* 0x000fe200000006ff */
[----:B------:R-:W-:-:S03]  /*3650*/  UMOV UR5, 0x40 ;  /* 0x0000004000057882 */ /* 0x000fc60000000000 */
[----:B------:R-:W-:Y:S01]  /*3660*/  UVIRTCOUNT.DEALLOC.SMPOOL 0x80 ;  /* 0x000000800000784c */ /* 0x000fe20000000000 */
[----:B--2---:R-:W-:Y:S02]  /*3670*/  ULEA UR4, UR4, UR5, 0x18 ;  /* 0x0000000504047291 */ /* 0x004fe4000f8ec0ff */
[----:B------:R-:W-:-:S07]  /*3680*/  ULEA UR5, UR12, UR9, 0x3 ;  /* 0x000000090c057291 */ /* 0x000fce000f8e18ff */
[----:B------:R2:W-:Y:S02]  /*3690*/  @P0 STS.U8 [UR4+0x1c], R0 ;  /* 0x00001c00ff000988 */ /* 0x0005e40008000004 */
[----:B------:R-:W3:Y:S02]  /*36a0*/  SYNCS.PHASECHK.TRANS64.TRYWAIT P0, [UR5], R3 ;  /* 0x00000003ff0075a7 */ /* 0x000ee40008001105 */
[----:B--23--:R-:W-:Y:S05]  /*36b0*/  @!P0 BRA `(.L_x_58) ;  /* 0x0000006800288947 */ /* 0x00cfea0003800000 */
.L_x_132:
[----:B------:R-:W-:-:S04]  /*36c0*/  UIADD3 UR6, UPT, UPT, UR12, 0x1, URZ ;  /* 0x000000010c067890 */ /* 0x000fc8000fffe0ff */
[----:B------:R-:W-:-:S04]  /*36d0*/  UISETP.NE.AND UP0, UPT, UR6, 0x2, UPT ;  /* 0x000000020600788c */ /* 0x000fc8000bf05270 */
[----:B------:R-:W-:Y:S02]  /*36e0*/  USEL UR5, URZ, 0x1, UP0 ;  /* 0x00000001ff057887 */ /* 0x000fe40008000000 */
[----:B------:R-:W-:-:S04]  /*36f0*/  USEL UR6, UR6, URZ, UP0 ;  /* 0x000000ff06067287 */ /* 0x000fc80008000000 */
[----:B------:R-:W-:Y:S01]  /*3700*/  ULEA UR6, UR6, UR9, 0x3 ;  /* 0x0000000906067291 */ /* 0x000fe2000f8e18ff */
[----:B--2---:R-:W-:-:S04]  /*3710*/  LOP3.LUT R3, R11, UR5, RZ, 0x3c, !PT ;  /* 0x000000050b037c12 */ /* 0x004fc8000f8e3cff */
[----:B------:R-:W-:-:S04]  /*3720*/  SHF.L.U32 R3, R3, 0x1f, RZ ;  /* 0x0000001f03037819 */ /* 0x000fc800000006ff */
[----:B------:R-:W2:Y:S02]  /*3730*/  SYNCS.PHASECHK.TRANS64.TRYWAIT P0, [UR6], R3 ;  /* 0x00000003ff0075a7 */ /* 0x000ea40008001106 */
[----:B--2---:R-:W-:Y:S05]  /*3740*/  @!P0 BRA `(.L_x_59) ;  /* 0x00000068001c8947 */ /* 0x004fea0003800000 */
.L_x_134:
[----:B------:R-:W-:Y:S01]  /*3750*/  NOP ;  /* 0x0000000000007918 */ /* 0x000fe20000000000 */
[----:B--2---:R-:W2:Y:S01]  /*3760*/  LDS R0, [UR4+0x14] ;  /* 0x00001404ff007984 */ /* 0x004ea20008000800 */
[----:B------:R-:W-:Y:S01]  /*3770*/  ULOP3.LUT UR6, UR13, 0xffff, URZ, 0xc0, !UPT ;  /* 0x0000ffff0d067892 */ /* 0x000fe2000f8ec0ff */
[----:B------:R-:W-:Y:S01]  /*3780*/  UMOV UR8, 0xffff ;  /* 0x0000ffff00087882 */ /* 0x000fe20000000000 */
[----:B------:R-:W-:Y:S02]  /*3790*/  UMOV UR5, 0x1 ;  /* 0x0000000100057882 */ /* 0x000fe40000000000 */
[----:B------:R-:W-:-:S04]  /*37a0*/  USHF.R.U32.HI UR6, URZ, 0x5, UR6 ;  /* 0x00000005ff067899 */ /* 0x000fc80008011606 */
[----:B------:R-:W-:Y:S02]  /*37b0*/  USHF.L.U32 UR8, UR8, UR6, URZ ;  /* 0x0000000608087299 */ /* 0x000fe400080006ff */
[----:B------:R-:W-:-:S04]  /*37c0*/  USHF.L.U32 UR5, UR5, UR6, URZ ;  /* 0x0000000605057299 */ /* 0x000fc800080006ff */
[----:B--2---:R-:W-:-:S04]  /*37d0*/  LOP3.LUT R0, R0, UR8, RZ, 0xc0, !PT ;  /* 0x0000000800007c12 */ /* 0x004fc8000f8ec0ff */
[----:B------:R-:W-:-:S13]  /*37e0*/  ISETP.NE.AND P0, PT, R0, UR8, PT ;  /* 0x0000000800007c0c */ /* 0x000fda000bf05270 */
[----:B------:R-:W-:Y:S05]  /*37f0*/  @P0 BRA `(.L_x_60) ;  /* 0x0000000000580947 */ /* 0x000fea0003800000 */
[----:B------:R-:W2:Y:S02]  /*3800*/  LDS R0, [UR4+0x18] ;  /* 0x00001804ff007984 */ /* 0x000ea40008000800 */
[----:B--2---:R-:W-:-:S04]  /*3810*/  LOP3.LUT R0, R0, UR5, RZ, 0xc0, !PT ;  /* 0x0000000500007c12 */ /* 0x004fc8000f8ec0ff */
[----:B------:R-:W-:-:S13]  /*3820*/  ISETP.NE.AND P0, PT, R0, UR5, PT ;  /* 0x0000000500007c0c */ /* 0x000fda000bf05270 */
[----:B------:R-:W-:Y:S05]  /*3830*/  @P0 BRA `(.L_x_61) ;  /* 0x00000000003c0947 */ /* 0x000fea0003800000 */
[----:B------:R-:W2:Y:S01]  /*3840*/  S2R R2, SR_LANEID ;  /* 0x0000000000027919 */ /* 0x000ea20000000000 */
[----:B------:R-:W-:Y:S01]  /*3850*/  ULOP3.LUT UR8, URZ, UR8, URZ, 0x33, !UPT ;  /* 0x00000008ff087292 */ /* 0x000fe2000f8e33ff */
[----:B------:R-:W-:Y:S01]  /*3860*/  LOP3.LUT R4, RZ, UR5, RZ, 0x33, !PT ;  /* 0x00000005ff047c12 */ /* 0x000fe2000f8e33ff */
[----:B------:R-:W-:Y:S02]  /*3870*/  VOTEU.ANY UR7, UPT, PT ;  /* 0x0000000000077886 */ /* 0x000fe400038e0100 */
[----:B------:R-:W-:Y:S01]  /*3880*/  UFLO.U32 UR7, UR7 ;  /* 0x00000007000772bd */ /* 0x000fe200080e0000 */
[----:B------:R-:W3:Y:S01]  /*3890*/  REDUX UR5, R4 ;  /* 0x00000000040573c4 */ /* 0x000ee20000000000 */
[----:B------:R-:W-:-:S06]  /*38a0*/  IMAD.U32 R0, RZ, RZ, UR8 ;  /* 0x00000008ff007e24 */ /* 0x000fcc000f8e00ff */
[----:B------:R1:W-:Y:S01]  /*38b0*/  UTCATOMSWS.AND URZ, UR8 ;  /* 0x0000000800ff79e3 */ /* 0x0003e20008000000 */
[----:B------:R-:W4:Y:S01]  /*38c0*/  REDUX UR6, R0 ;  /* 0x00000000000673c4 */ /* 0x000f220000000000 */
[----:B--2---:R-:W-:Y:S01]  /*38d0*/  ISETP.EQ.U32.AND P0, PT, R2, UR7, PT ;  /* 0x0000000702007c0c */ /* 0x004fe2000bf02070 */
[----:B---3--:R-:W-:Y:S01]  /*38e0*/  IMAD.U32 R2, RZ, RZ, UR5 ;  /* 0x00000005ff027e24 */ /* 0x008fe2000f8e00ff */
[----:B----4-:R-:W-:-:S11]  /*38f0*/  MOV R3, UR6 ;  /* 0x0000000600037c02 */ /* 0x010fd60008000f00 */
[----:B------:R1:W-:Y:S04]  /*3900*/  @P0 ATOMS.AND RZ, [UR4+0x14], R3 ;  /* 0x00001403ffff098c */ /* 0x0003e8000a800004 */
[----:B------:R1:W-:Y:S01]  /*3910*/  @P0 ATOMS.AND RZ, [UR4+0x18], R2 ;  /* 0x00001802ffff098c */ /* 0x0003e2000a800004 */
[----:B------:R-:W-:Y:S05]  /*3920*/  BRA `(.L_x_62) ;  /* 0x0000000000147947 */ /* 0x000fea0003800000 */
.L_x_61:
[----:B------:R-:W-:Y:S02]  /*3930*/  MOV R2, 0x3950 ;  /* 0x0000395000027802 */ /* 0x000fe40000000f00 */
[----:B-1--45:R-:W-:Y:S05]  /*3940*/  CALL.REL.NOINC `($__internal_0_$__cuda_sm10x_tcgen05_guardrail_trap_col_being_dealloced_not_returned_by_alloc) ;  /* 0x0000006800bc7944 */ /* 0x032fea0003c00000 */
[----:B------:R-:W-:Y:S05]  /*3950*/  BRA `(.L_x_62) ;  /* 0x0000000000087947 */ /* 0x000fea0003800000 */
.L_x_60:
[----:B------:R-:W-:Y:S02]  /*3960*/  MOV R2, 0x3980 ;  /* 0x0000398000027802 */ /* 0x000fe40000000f00 */
[----:B-1--45:R-:W-:Y:S05]  /*3970*/  CALL.REL.NOINC `($__internal_2_$__cuda_sm10x_tcgen05_guardrail_trap_unallocated_columns_being_dealloced) ;  /* 0x0000006800c87944 */ /* 0x032fea0003c00000 */
.L_x_62:
[----:B------:R-:W-:Y:S01]  /*3980*/  NOP ;  /* 0x0000000000007918 */ /* 0x000fe20000000000 */
[----:B-1----:R-:W-:Y:S05]  /*3990*/  EXIT ;  /* 0x000000000000794d */ /* 0x002fea0003800000 */
.L_x_46:
[----:B------:R-:W-:-:S09]  /*39a0*/  UISETP.NE.OR UP2, UPT, UR8, 0x3, !UP2 ;  /* 0x000000030800788c */ /* 0x000fd2000d745670 */
[----:B------:R-:W-:Y:S05]  /*39b0*/  BRA.U UP2, `(.L_x_63) ;  /* 0x0000000d02ac7547 */ /* 0x000fea000b800000 */
[----:B------:R-:W1:Y:S01]  /*39c0*/  LDC R0, c[0x0][0xb30] ;  /* 0x0002cc00ff007b82 */ /* 0x000e620000000800 */
[----:B------:R-:W2:Y:S01]  /*39d0*/  LDCU.64 UR8, c[0x0][0x888] ;  /* 0x00011100ff0877ac */ /* 0x000ea20008000a00 */
[----:B------:R-:W-:Y:S02]  /*39e0*/  HFMA2 R29, -RZ, RZ, 0, 0 ;  /* 0x00000000ff1d7431 */ /* 0x000fe400000001ff */
[----:B------:R-:W-:Y:S01]  /*39f0*/  IMAD.MOV.U32 R31, RZ, RZ, 0x1 ;  /* 0x00000001ff1f7424 */ /* 0x000fe200078e00ff */
[----:B------:R-:W-:Y:S01]  /*3a00*/  MOV R23, 0x2000 ;  /* 0x0000200000177802 */ /* 0x000fe20000000f00 */
[----:B------:R-:W4:Y:S01]  /*3a10*/  LDCU.64 UR4, c[0x0][0x890] ;  /* 0x00011200ff0477ac */ /* 0x000f220008000a00 */
[----:B------:R-:W-:Y:S01]  /*3a20*/  IMAD.MOV.U32 R30, RZ, RZ, RZ ;  /* 0x000000ffff1e7224 */ /* 0x000fe200078e00ff */
[----:B------:R-:W3:Y:S01]  /*3a30*/  LDC R19, c[0x0][0x370] ;  /* 0x0000dc00ff137b82 */ /* 0x000ee20000000800 */
[----:B------:R-:W-:Y:S01]  /*3a40*/  UMOV UR7, 0x400 ;  /* 0x0000040000077882 */ /* 0x000fe20000000000 */
[----:B------:R-:W-:-:S02]  /*3a50*/  UPLOP3.LUT UP1, UPT, UPT, UPT, UPT, 0x40, 0x4 ;  /* 0x000000000004789c */ /* 0x000fc40003f2e870 */
[----:B------:R-:W-:-:S04]  /*3a60*/  ULEA UR7, UR37, UR7, 0x18 ;  /* 0x0000000725077291 */ /* 0x000fc8000f8ec0ff */
[----:B------:R-:W3:Y:S01]  /*3a70*/  LDC R2, c[0x0][0xb0c] ;  /* 0x0002c300ff027b82 */ /* 0x000ee20000000800 */
[----:B------:R-:W-:Y:S02]  /*3a80*/  UIADD3 UR13, UPT, UPT, UR7, 0x30, URZ ;  /* 0x00000030070d7890 */ /* 0x000fe4000fffe0ff */
[----:B--2---:R-:W-:Y:S02]  /*3a90*/  UISETP.NE.U32.AND UP2, UPT, UR8, URZ, UPT ;  /* 0x000000ff0800728c */ /* 0x004fe4000bf45070 */
[----:B------:R-:W-:Y:S02]  /*3aa0*/  UIADD3 UR25, UPT, UPT, UR7, 0x20, URZ ;  /* 0x0000002007197890 */ /* 0x000fe4000fffe0ff */
[----:B----4-:R-:W-:Y:S01]  /*3ab0*/  UISETP.NE.U32.AND UP3, UPT, UR4, URZ, UPT ;  /* 0x000000ff0400728c */ /* 0x010fe2000bf65070 */
[----:B------:R-:W2:Y:S01]  /*3ac0*/  LDC R18, c[0x0][0xb20] ;  /* 0x0002c800ff127b82 */ /* 0x000ea20000000800 */
[----:B-1----:R-:W-:Y:S01]  /*3ad0*/  ISETP.NE.AND P1, PT, R0, 0x1, PT ;  /* 0x000000010000780c */ /* 0x002fe20003f25270 */
[----:B------:R-:W-:-:S02]  /*3ae0*/  UISETP.NE.AND.EX UP2, UPT, UR9, URZ, UPT, UP2 ;  /* 0x000000ff0900728c */ /* 0x000fc4000bf45320 */
[----:B------:R-:W-:Y:S02]  /*3af0*/  UIADD3 UR17, UPT, UPT, UR7, 0x28, URZ ;  /* 0x0000002807117890 */ /* 0x000fe4000fffe0ff */
[----:B------:R-:W-:Y:S02]  /*3b00*/  UPRMT UR13, UR37, 0x654, UR13 ;  /* 0x00000654250d7896 */ /* 0x000fe4000800000d */
[----:B------:R-:W1:Y:S01]  /*3b10*/  LDC.64 R32, c[0x0][0x348] ;  /* 0x0000d200ff207b82 */ /* 0x000e620000000a00 */
[----:B------:R-:W-:-:S07]  /*3b20*/  UISETP.NE.AND.EX UP3, UPT, UR5, URZ, UPT, UP3 ;  /* 0x000000ff0500728c */ /* 0x000fce000bf65330 */
[----:B------:R-:W4:Y:S08]  /*3b30*/  LDC.64 R16, c[0x0][0xb10] ;  /* 0x0002c400ff107b82 */ /* 0x000f300000000a00 */
[----:B------:R-:W1:Y:S08]  /*3b40*/  LDC.64 R6, c[0x0][0xb18] ;  /* 0x0002c600ff067b82 */ /* 0x000e700000000a00 */
[----:B------:R-:W1:Y:S08]  /*3b50*/  LDC.64 R4, c[0x0][0xb28] ;  /* 0x0002ca00ff047b82 */ /* 0x000e700000000a00 */
[----:B--23--:R-:W1:Y:S02]  /*3b60*/  LDC R22, c[0x0][0x374] ;  /* 0x0000dd00ff167b82 */ /* 0x00ce640000000800 */
.L_x_73:
[C---:B------:R-:W-:Y:S02]  /*3b70*/  LEA R0, R30.reuse, UR7, 0x3 ;  /* 0x000000071e007c11 */ /* 0x040fe4000f8e18ff */
[----:B------:R-:W-:Y:S02]  /*3b80*/  SHF.L.U32 R3, R29, 0x1f, RZ ;  /* 0x0000001f1d037819 */ /* 0x000fe400000006ff */
[----:B------:R-:W-:Y:S02]  /*3b90*/  LEA R24, R30, UR7, 0x4 ;  /* 0x000000071e187c11 */ /* 0x000fe4000f8e20ff */
[----:B--2---:R-:W2:Y:S02]  /*3ba0*/  SYNCS.PHASECHK.TRANS64.TRYWAIT P0, [R0+URZ+0x60], R3 ;  /* 0x00006003000075a7 */ /* 0x004ea400080011ff */
[----:B--2---:R-:W-:Y:S05]  /*3bb0*/  @!P0 BRA `(.L_x_64) ;  /* 0x0000006400188947 */ /* 0x004fea0003800000 */
.L_x_135:
[----:B------:R-:W-:Y:S01]  /*3bc0*/  ISETP.GE.AND P0, PT, R72, 0x1, PT ;  /* 0x000000014800780c */ /* 0x000fe20003f06270 */
[----:B------:R-:W3:Y:S01]  /*3bd0*/  LDS.128 R24, [R24+0xd0] ;  /* 0x0000d00018187984 */ /* 0x000ee20000000c00 */
[----:B--2---:R-:W-:Y:S01]  /*3be0*/  VIADD R0, R0, 0x70 ;  /* 0x0000007000007836 */ /* 0x004fe20000000000 */
[----:B------:R-:W-:Y:S01]  /*3bf0*/  @!PT LDS RZ, [RZ] ;  /* 0x00000000fffff984 */ /* 0x000fe20000000800 */
[----:B------:R-:W-:Y:S01]  /*3c00*/  @!PT LDS RZ, [RZ] ;  /* 0x00000000fffff984 */ /* 0x000fe20000000800 */
[----:B------:R-:W-:Y:S01]  /*3c10*/  @!PT LDS RZ, [RZ] ;  /* 0x00000000fffff984 */ /* 0x000fe20000000800 */
[----:B------:R-:W-:Y:S01]  /*3c20*/  @!PT LDS RZ, [RZ] ;  /* 0x00000000fffff984 */ /* 0x000fe20000000800 */
[----:B------:R2:W-:Y:S06]  /*3c30*/  MEMBAR.ALL.CTA ;  /* 0x0000000000007992 */ /* 0x0005ec0000008000 */
[----:B--2---:R-:W2:Y:S01]  /*3c40*/  FENCE.VIEW.ASYNC.S ;  /* 0x00000000000073c6 */ /* 0x004ea20000000000 */
[----:B------:R-:W-:Y:S04]  /*3c50*/  PRMT R0, RZ, 0x654, R0 ;  /* 0x00000654ff007816 */ /* 0x000fe80000000000 */
[----:B--2---:R2:W-:Y:S01]  /*3c60*/  SYNCS.ARRIVE.TRANS64.RED.A1T0 RZ, [R0+URZ], RZ ;  /* 0x000000ff00ff79a7 */ /* 0x0045e200081004ff */
[----:B---3--:R-:W-:Y:S11]  /*3c70*/  LOP3.LUT P3, RZ, R26, 0x1, RZ, 0xc0, !PT ;  /* 0x000000011aff7812 */ /* 0x008ff6000786c0ff */
[----:B------:R-:W-:Y:S02]  /*3c80*/  @!UPT UIADD3 URZ, UPT, UPT, URZ, URZ, URZ ;  /* 0x000000fffffff290 */ /* 0x000fe4000fffe0ff */
[----:B------:R-:W-:Y:S02]  /*3c90*/  @P3 MOV R13, R24 ;  /* 0x00000018000d3202 */ /* 0x000fe40000000f00 */
[----:B------:R-:W-:Y:S01]  /*3ca0*/  @P3 LOP3.LUT R8, R25, 0xffff, RZ, 0xc0, !PT ;  /* 0x0000ffff19083812 */ /* 0x000fe200078ec0ff */
[----:B--2---:R-:W-:Y:S06]  /*3cb0*/  @!P0 BRA `(.L_x_65) ;  /* 0x0000000000a48947 */ /* 0x004fec0003800000 */
[----:B-1----:R-:W-:Y:S01]  /*3cc0*/  IMAD.HI.U32 R35, R22, R7, RZ ;  /* 0x0000000716237227 */ /* 0x002fe200078e00ff */
[----:B------:R-:W-:Y:S02]  /*3cd0*/  ISETP.NE.AND P0, PT, R6, 0x1, PT ;  /* 0x000000010600780c */ /* 0x000fe40003f05270 */
[----:B------:R-:W-:Y:S01]  /*3ce0*/  ISETP.NE.AND P2, PT, R72, 0x1, PT ;  /* 0x000000014800780c */ /* 0x000fe20003f45270 */
[----:B----4-:R-:W-:Y:S01]  /*3cf0*/  IMAD.HI.U32 R34, R19, R16, RZ ;  /* 0x0000001013227227 */ /* 0x010fe200078e00ff */
[----:B------:R-:W-:Y:S02]  /*3d00*/  SHF.R.U32.HI R35, RZ, R18, R35 ;  /* 0x00000012ff237219 */ /* 0x000fe40000011623 */
[----:B------:R-:W-:Y:S01]  /*3d10*/  ISETP.NE.AND P4, PT, R2, 0x1, PT ;  /* 0x000000010200780c */ /* 0x000fe20003f85270 */
[----:B------:R-:W-:Y:S01]  /*3d20*/  IMAD.HI.U32 R36, R13, R16, RZ ;  /* 0x000000100d247227 */ /* 0x000fe200078e00ff */
[----:B------:R-:W-:Y:S02]  /*3d30*/  SHF.R.U32.HI R34, RZ, R17, R34 ;  /* 0x00000011ff227219 */ /* 0x000fe40000011622 */
[----:B------:R-:W-:Y:S01]  /*3d40*/  SEL R3, R22, R35, !P0 ;  /* 0x0000002316037207 */ /* 0x000fe20004000000 */
[C---:B------:R-:W-:Y:S01]  /*3d50*/  IMAD.HI.U32 R35, R8.reuse, R7, RZ ;  /* 0x0000000708237227 */ /* 0x040fe200078e00ff */
[----:B------:R-:W-:Y:S02]  /*3d60*/  SEL R11, R19, R34, !P4 ;  /* 0x00000022130b7207 */ /* 0x000fe40006000000 */
[----:B------:R-:W-:Y:S01]  /*3d70*/  SHF.R.U32.HI R36, RZ, R17, R36 ;  /* 0x00000011ff247219 */ /* 0x000fe20000011624 */
[----:B------:R-:W-:Y:S01]  /*3d80*/  IMAD.HI.U32 R38, R3, R4, RZ ;  /* 0x0000000403267227 */ /* 0x000fe200078e00ff */
[----:B------:R-:W-:Y:S03]  /*3d90*/  SHF.R.U32.HI R35, RZ, R18, R35 ;  /* 0x00000012ff237219 */ /* 0x000fe60000011623 */
[----:B------:R-:W-:Y:S01]  /*3da0*/  IMAD.HI.U32 R34, R11, R4, RZ ;  /* 0x000000040b227227 */ /* 0x000fe200078e00ff */
[----:B------:R-:W-:Y:S02]  /*3db0*/  @P2 SHF.R.U32.HI R3, RZ, R5, R38 ;  /* 0x00000005ff032219 */ /* 0x000fe40000011626 */
[----:B------:R-:W-:Y:S02]  /*3dc0*/  SEL R9, R8, R35, !P0 ;  /* 0x0000002308097207 */ /* 0x000fe40004000000 */
[----:B------:R-:W-:Y:S01]  /*3dd0*/  @P2 SHF.R.U32.HI R11, RZ, R5, R34 ;  /* 0x00000005ff0b2219 */ /* 0x000fe20000011622 */
[C---:B------:R-:W-:Y:S01]  /*3de0*/  IMAD R10, R72.reuse, R3, RZ ;  /* 0x00000003480a7224 */ /* 0x040fe200078e02ff */
[----:B------:R-:W-:Y:S01]  /*3df0*/  SEL R3, R13, R36, !P4 ;  /* 0x000000240d037207 */ /* 0x000fe20006000000 */
[C---:B------:R-:W-:Y:S03]  /*3e00*/  IMAD.HI.U32 R14, R9.reuse, R4, RZ ;  /* 0x00000004090e7227 */ /* 0x040fe600078e00ff */
[----:B------:R-:W-:Y:S01]  /*3e10*/  ISETP.GE.AND P0, PT, R9, R10, PT ;  /* 0x0000000a0900720c */ /* 0x000fe20003f06270 */
[C---:B------:R-:W-:Y:S01]  /*3e20*/  IMAD R12, R72.reuse, R11, RZ ;  /* 0x0000000b480c7224 */ /* 0x040fe200078e02ff */
[-C--:B------:R-:W-:Y:S04]  /*3e30*/  SHF.R.U32.HI R14, RZ, R5.reuse, R14 ;  /* 0x00000005ff0e7219 */ /* 0x080fe8000001160e */
[----:B------:R-:W-:Y:S02]  /*3e40*/  ISETP.GE.OR P0, PT, R3, R12, P0 ;  /* 0x0000000c0300720c */ /* 0x000fe40000706670 */
[----:B------:R-:W-:Y:S05]  /*3e50*/  SEL R15, R9, R14, !P2 ;  /* 0x0000000e090f7207 */ /* 0x000fea0005000000 */
[----:B------:R-:W-:Y:S04]  /*3e60*/  IMAD.MOV R14, RZ, RZ, -R15 ;  /* 0x000000ffff0e7224 */ /* 0x000fe800078e0a0f */
[----:B------:R-:W-:Y:S02]  /*3e70*/  IMAD R14, R72, R14, R9 ;  /* 0x0000000e480e7224 */ /* 0x000fe400078e0209 */
[C---:B------:R-:W-:Y:S05]  /*3e80*/  @!P0 IMAD.HI.U32 R10, R3.reuse, R4, RZ ;  /* 0x00000004030a8227 */ /* 0x040fea00078e00ff */
[----:B------:R-:W-:Y:S04]  /*3e90*/  @!P0 SHF.R.U32.HI R10, RZ, R5, R10 ;  /* 0x00000005ff0a8219 */ /* 0x000fe8000001160a */
[----:B------:R-:W-:Y:S01]  /*3ea0*/  @!P0 SEL R0, R3, R10, !P2 ;  /* 0x0000000a03008207 */ /* 0x000fe20005000000 */
[----:B------:R-:W-:Y:S03]  /*3eb0*/  IMAD.MOV R10, RZ, RZ, -R3 ;  /* 0x000000ffff0a7224 */ /* 0x000fe600078e0a03 */
[----:B------:R-:W-:Y:S01]  /*3ec0*/  @!P0 IADD3 R15, PT, PT, R15, -R0, RZ ;  /* 0x800000000f0f8210 */ /* 0x000fe20007ffe0ff */
[----:B------:R-:W-:Y:S01]  /*3ed0*/  @!P0 IMAD R0, R11, R14, R0 ;  /* 0x0000000e0b008224 */ /* 0x000fe200078e0200 */
[----:B------:R-:W-:Y:S01]  /*3ee0*/  IADD3 R11, PT, PT, -R9, RZ, RZ ;  /* 0x000000ff090b7210 */ /* 0x000fe20007ffe1ff */
[----:B------:R-:W-:Y:S02]  /*3ef0*/  IMAD R13, R2, R10, R13 ;  /* 0x0000000a020d7224 */ /* 0x000fe400078e020d */
[----:B------:R-:W-:Y:S02]  /*3f00*/  @!P0 IMAD R9, R15, R72, R3 ;  /* 0x000000480f098224 */ /* 0x000fe400078e0203 */
[----:B------:R-:W-:Y:S02]  /*3f10*/  @!P0 IMAD.MOV.U32 R3, RZ, RZ, R0 ;  /* 0x000000ffff038224 */ /* 0x000fe400078e0000 */
[----:B------:R-:W-:Y:S02]  /*3f20*/  IMAD R8, R6, R11, R8 ;  /* 0x0000000b06087224 */ /* 0x000fe400078e0208 */
[----:B------:R-:W-:Y:S02]  /*3f30*/  IMAD R13, R3, R2, R13 ;  /* 0x00000002030d7224 */ /* 0x000fe400078e020d */
[----:B------:R-:W-:Y:S02]  /*3f40*/  IMAD R8, R9, R6, R8 ;  /* 0x0000000609087224 */ /* 0x000fe400078e0208 */
.L_x_65:
[----:B------:R-:W-:Y:S05]  /*3f50*/  BRA.U UP1, `(.L_x_66) ;  /* 0x0000000101107547 */ /* 0x000fea000b800000 */
[----:B------:R-:W-:Y:S04]  /*3f60*/  MOV R0, UR6 ;  /* 0x0000000600007c02 */ /* 0x000fe80008000f00 */
[----:B------:R-:W-:Y:S04]  /*3f70*/  SHF.L.U32 R3, R0, 0x1f, RZ ;  /* 0x0000001f00037819 */ /* 0x000fe800000006ff */
[----:B------:R-:W2:Y:S02]  /*3f80*/  SYNCS.PHASECHK.TRANS64.TRYWAIT P0, [UR7+0x58], R3 ;  /* 0x00005803ff0075a7 */ /* 0x000ea40008001107 */
[----:B--2---:R-:W-:Y:S05]  /*3f90*/  @!P0 BRA `(.L_x_67) ;  /* 0x0000006000348947 */ /* 0x004fea0003800000 */
.L_x_66:
[----:B------:R-:W-:Y:S02]  /*3fa0*/  R2UR UR27, R21 ;  /* 0x00000000151b72ca */ /* 0x000fe400000e0000 */
[----:B------:R-:W-:Y:S02]  /*3fb0*/  R2UR UR26, R20 ;  /* 0x00000000141a72ca */ /* 0x000fe400000e0000 */
[----:B------:R-:W-:Y:S02]  /*3fc0*/  ISETP.NE.U32.AND P2, PT, RZ, UR4, PT ;  /* 0x00000004ff007c0c */ /* 0x000fe4000bf45070 */
[----:B------:R-:W-:Y:S02]  /*3fd0*/  SHF.L.U32 R12, R31, 0x1f, RZ ;  /* 0x0000001f1f0c7819 */ /* 0x000fe400000006ff */
[----:B------:R-:W-:Y:S05]  /*3fe0*/  ISETP.NE.AND.EX P2, PT, RZ, UR5, PT, P2 ;  /* 0x00000005ff007c0c */ /* 0x000fea000bf45320 */
[----:B------:R-:W-:Y:S02]  /*3ff0*/  USHF.L.U32 UR27, UR27, 0x7, URZ ;  /* 0x000000071b1b7899 */ /* 0x000fe400080006ff */
[----:B------:R-:W-:Y:S01]  /*4000*/  UIMAD UR26, UR26, 0xc0, URZ ;  /* 0x000000c01a1a78a4 */ /* 0x000fe2000f8e02ff */
[----:B------:R-:W-:Y:S11]  /*4010*/  BRA.U !UP3, `(.L_x_68) ;  /* 0x000000010b347547 */ /* 0x000ff6000b800000 */
[----:B------:R-:W-:Y:S01]  /*4020*/  UPLOP3.LUT UP0, UPT, UPT, UPT, UP2, 0x80, 0x8 ;  /* 0x000000000008789c */ /* 0x000fe20003f0f020 */
[----:B--2---:R-:W-:Y:S02]  /*4030*/  HFMA2 R0, -RZ, RZ, 0, 5.9604644775390625e-08 ;  /* 0x00000001ff007431 */ /* 0x004fe400000001ff */
[----:B------:R-:W-:Y:S03]  /*4040*/  IMAD.MOV.U32 R167, RZ, RZ, 0x1 ;  /* 0x00000001ffa77424 */ /* 0x000fe600078e00ff */
[----:B------:R-:W-:Y:S05]  /*4050*/  PLOP3.LUT P0, PT, PT, PT, UP0, 0x80, 0x8 ;  /* 0x000000000008781c */ /* 0x000fea0003f0f008 */
[----:B------:R-:W2:Y:S01]  /*4060*/  @UP0 LDCU.64 UR10, c[0x0][0x888] ;  /* 0x00011100ff0a07ac */ /* 0x000ea20008000a00 */
[----:B------:R-:W-:Y:S07]  /*4070*/  @UP0 UIMAD UR8, UR36, UR4, URZ ;  /* 0x00000004240802a4 */ /* 0x000fee000f8e02ff */
[----:B------:R-:W-:Y:S01]  /*4080*/  @!P0 PRMT R167, R0, 0x7610, R167 ;  /* 0x0000761000a78816 */ /* 0x000fe200000000a7 */
[----:B--2---:R-:W-:Y:S03]  /*4090*/  @UP0 UIMAD.WIDE UR10, UR8, 0x4, UR10 ;  /* 0x00000004080a08a5 */ /* 0x004fe6000f8e020a */
[----:B------:R-:W2:Y:S03]  /*40a0*/  @!UP0 LDCU UR8, c[0x0][0x880] ;  /* 0x00011000ff0887ac */ /* 0x000ea60008000800 */
[----:B------:R-:W-:Y:S01]  /*40b0*/  IMAD.U32 R10, RZ, RZ, UR10 ;  /* 0x0000000aff0a7e24 */ /* 0x000fe2000f8e00ff */
[----:B------:R-:W-:Y:S05]  /*40c0*/  MOV R11, UR11 ;  /* 0x0000000b000b7c02 */ /* 0x000fea0008000f00 */
[----:B-----5:R3:W5:Y:S02]  /*40d0*/  @P0 LDG.E R81, desc[UR46][R10.64] ;  /* 0x0000002e0a510981 */ /* 0x020764000c1e1900 */
[----:B--23--:R-:W-:Y:S07]  /*40e0*/  @!P0 IMAD.U32 R81, RZ, RZ, UR8 ;  /* 0x00000008ff518e24 */ /* 0x00cfee000f8e00ff */
.L_x_68:
[----:B-----5:R-:W-:Y:S01]  /*40f0*/  @!P2 FSETP.EQ.AND P0, PT, R81, RZ, PT ;  /* 0x000000ff5100a20b */ /* 0x020fe20003f02000 */
[----:B------:R-:W-:Y:S01]  /*4100*/  @!UPT UIADD3 URZ, UPT, UPT, URZ, URZ, URZ ;  /* 0x000000fffffff290 */ /* 0x000fe2000fffe0ff */
[----:B------:R-:W-:Y:S11]  /*4110*/  @!P2 BRA `(.L_x_69) ;  /* 0x000000000014a947 */ /* 0x000ff60003800000 */
[----:B------:R-:W-:Y:S02]  /*4120*/  LOP3.LUT P2, RZ, R167, 0xff, RZ, 0xc0, !PT ;  /* 0x000000ffa7ff7812 */ /* 0x000fe4000784c0ff */
[----:B------:R-:W-:Y:S04]  /*4130*/  PLOP3.LUT P0, PT, PT, PT, UP0, 0x80, 0x8 ;  /* 0x000000000008781c */ /* 0x000fe80003f0f008 */
[----:B------:R-:W-:Y:S07]  /*4140*/  PLOP3.LUT P0, PT, P0, PT, PT, 0x8, 0x80 ;  /* 0x000000000080781c */ /* 0x000fee000070e170 */
[----:B------:R-:W-:Y:S11]  /*4150*/  @P2 FSETP.EQ.AND P0, PT, R81, RZ, PT ;  /* 0x000000ff5100220b */ /* 0x000ff60003f02000 */
[----:B------:R-:W-:Y:S02]  /*4160*/  @!UPT UIADD3 URZ, UPT, UPT, URZ, URZ, URZ ;  /* 0x000000fffffff290 */ /* 0x000fe4000fffe0ff */
.L_x_69:
[----:B------:R-:W3:Y:S01]  /*4170*/  SYNCS.PHASECHK.TRANS64.TRYWAIT P2, [UR7+0x38], R12 ;  /* 0x0000380cff0075a7 */ /* 0x000ee20008041107 */
[----:B------:R-:W-:Y:S04]  /*4180*/  ELECT P4, URZ, PT ;  /* 0x0000000000ff782f */ /* 0x000fe80003880000 */
[----:B------:R-:W-:Y:S11]  /*4190*/  PLOP3.LUT P4, PT, P0, P4, PT, 0xf2, 0x2f ;  /* 0x00000000002f781c */ /* 0x000ff60000789e72 */
[----:B------:R-:W-:Y:S02]  /*41a0*/  @!UPT UIADD3 URZ, UPT, UPT, URZ, URZ, URZ ;  /* 0x000000fffffff290 */ /* 0x000fe4000fffe0ff */
[----:B-1----:R-:W-:Y:S05]  /*41b0*/  @!P4 IADD3 R9, P0, PT, R32, 0x580, RZ ;  /* 0x000005802009c810 */ /* 0x002fea0007f1e0ff */
[----:B--2---:R-:W-:Y:S01]  /*41c0*/  @!P4 IMAD.X R0, RZ, RZ, R33, P0 ;  /* 0x000000ffff00c224 */ /* 0x004fe200000e0621 */
[----:B---3--:R-:W-:Y:S07]  /*41d0*/  @!P2 BRA `(.L_x_70) ;  /* 0x0000005c00bca947 */ /* 0x008fee0003800000 */
.L_x_138:
[----:B------:R-:W-:Y:S01]  /*41e0*/  @!P4 R2UR UR8, R0 ;  /* 0x000000000008c2ca */ /* 0x000fe200000e0000 */
[----:B------:R-:W-:Y:S01]  /*41f0*/  VOTEU.ALL UP1, P4 ;  /* 0x0000000000ff7886 */ /* 0x000fe20002020000 */
[----:B------:R-:W-:Y:S01]  /*4200*/  @!P4 R2UR UR9, R9 ;  /* 0x000000000909c2ca */ /* 0x000fe200000e0000 */
[----:B------:R-:W-:Y:S01]  /*4210*/  @!P4 IMAD.MOV.U32 R0, RZ, RZ, 0x2000 ;  /* 0x00002000ff00c424 */ /* 0x000fe200078e00ff */
[----:B------:R-:W-:Y:S01]  /*4220*/  UMOV UR10, 0x0 ;  /* 0x00000000000a7882 */ /* 0x000fe20000000000 */
[----:B------:R-:W-:Y:S01]  /*4230*/  UMOV UR11, 0x10000000 ;  /* 0x10000000000b7882 */ /* 0x000fe20000000000 */
[----:B------:R-:W-:Y:S01]  /*4240*/  @!UP1 UIADD3 UR24, UPT, UPT, UR7, 0x200, URZ ;  /* 0x0000020007189890 */ /* 0x000fe2000fffe0ff */
[----:B------:R-:W-:Y:S01]  /*4250*/  @!P4 IADD3 R21, P0, PT, R32, 0x580, RZ ;  /* 0x000005802015c810 */ /* 0x000fe20007f1e0ff */
[----:B------:R-:W-:Y:S01]  /*4260*/  VOTEU.ALL UP1, P4 ;  /* 0x0000000000ff7886 */ /* 0x000fe20002020000 */
[----:B------:R-:W-:Y:S03]  /*4270*/  UMOV UR28, UR36 ;  /* 0x00000024001c7c82 */ /* 0x000fe60008000000 */
[----:B------:R-:W-:Y:S02]  /*4280*/  @!P4 IMAD.X R20, RZ, RZ, R33, P0 ;  /* 0x000000ffff14c224 */ /* 0x000fe400000e0621 */
[----:B------:R-:W-:Y:S01]  /*4290*/  IMAD.U32 R11, RZ, RZ, UR8 ;  /* 0x00000008ff0b7e24 */ /* 0x000fe2000f8e00ff */
[----:B------:R-:W-:Y:S01]  /*42a0*/  UPRMT UR8, UR37, 0x654, UR25 ;  /* 0x0000065425087896 */ /* 0x000fe20008000019 */
[----:B------:R-:W-:Y:S03]  /*42b0*/  IMAD.U32 R10, RZ, RZ, UR9 ;  /* 0x00000009ff0a7e24 */ /* 0x000fe6000f8e00ff */
[----:B------:R-:W-:Y:S02]  /*42c0*/  @!P4 R2UR UR15, R11 ;  /* 0x000000000b0fc2ca */ /* 0x000fe400000e0000 */
[----:B------:R-:W-:Y:S11]  /*42d0*/  @!P4 R2UR UR14, R10 ;  /* 0x000000000a0ec2ca */ /* 0x000ff600000e0000 */
[----:B------:R-:W-:Y:S02]  /*42e0*/  @!UPT UIADD3 URZ, UPT, UPT, URZ, URZ, URZ ;  /* 0x000000fffffff290 */ /* 0x000fe4000fffe0ff */
[----:B------:R2:W-:Y:S01]  /*42f0*/  @!UP1 UTMALDG.3D [UR24], [UR14], desc[UR10] ;  /* 0x00000a180e0095b4 */ /* 0x0005e20008011000 */
[----:B------:R2:W-:Y:S01]  /*4300*/  @!P4 SYNCS.ARRIVE.TRANS64.RED.A0TR RZ, [UR7+0x20], R0 ;  /* 0x00002000ffffc9a7 */ /* 0x0005e20008300407 */
[----:B------:R-:W-:Y:S01]  /*4310*/  SYNCS.ARRIVE.TRANS64.RED.A1T0 RZ, [UR8], RZ ;  /* 0x000000ffffff79a7 */ /* 0x000fe20008100408 */
[----:B------:R-:W3:Y:S02]  /*4320*/  SYNCS.PHASECHK.TRANS64.TRYWAIT P2, [UR7+0x40], R12 ;  /* 0x0000400cff0075a7 */ /* 0x000ee40008041107 */
[----:B--23--:R-:W-:Y:S05]  /*4330*/  @!P2 BRA `(.L_x_71) ;  /* 0x0000005c007ca947 */ /* 0x00cfea0003800000 */
.L_x_140:
[----:B------:R-:W2:Y:S01]  /*4340*/  LDC.64 R14, c[0x0][0xb10] ;  /* 0x0002c400ff0e7b82 */ /* 0x000ea20000000a00 */
[----:B------:R-:W-:Y:S01]  /*4350*/  @!P4 R2UR UR8, R20 ;  /* 0x000000001408c2ca */ /* 0x000fe200000e0000 */
[----:B------:R-:W-:Y:S01]  /*4360*/  VOTEU.ALL UP1, P4 ;  /* 0x0000000000ff7886 */ /* 0x000fe20002020000 */
[----:B------:R-:W-:Y:S01]  /*4370*/  @!P4 R2UR UR9, R21 ;  /* 0x000000001509c2ca */ /* 0x000fe200000e0000 */
[----:B------:R-:W-:Y:S01]  /*4380*/  UMOV UR10, 0x0 ;  /* 0x00000000000a7882 */ /* 0x000fe20000000000 */
[----:B------:R-:W-:Y:S03]  /*4390*/  UMOV UR11, 0x10000000 ;  /* 0x10000000000b7882 */ /* 0x000fe60000000000 */
[----:B------:R-:W3:Y:S01]  /*43a0*/  LDC.64 R10, c[0x0][0xb18] ;  /* 0x0002c600ff0a7b82 */ /* 0x000ee20000000a00 */
[----:B------:R-:W-:Y:S01]  /*43b0*/  @!UP1 UIADD3 UR18, UPT, UPT, UR26, 0x40, URZ ;  /* 0x000000401a129890 */ /* 0x000fe2000fffe0ff */
[----:B------:R-:W-:Y:S01]  /*43c0*/  @P3 SHF.R.U32.HI R28, RZ, 0x10, R25 ;  /* 0x00000010ff1c3819 */ /* 0x000fe20000011619 */
[----:B------:R-:W-:Y:S01]  /*43d0*/  @!UP1 UIADD3 UR16, UPT, UPT, UR7, 0x2200, URZ ;  /* 0x0000220007109890 */ /* 0x000fe2000fffe0ff */
[----:B------:R-:W-:Y:S01]  /*43e0*/  VIADD R30, R30, 0x1 ;  /* 0x000000011e1e7836 */ /* 0x000fe20000000000 */
[----:B------:R-:W-:Y:S03]  /*43f0*/  VOTEU.ALL UP1, P4 ;  /* 0x0000000000ff7886 */ /* 0x000fe60002020000 */
[----:B------:R-:W5:Y:S01]  /*4400*/  @!P1 LDC R0, c[0x0][0xb20] ;  /* 0x0002c800ff009b82 */ /* 0x000f620000000800 */
[----:B------:R-:W-:Y:S01]  /*4410*/  UMOV UR19, UR27 ;  /* 0x0000001b00137c82 */ /* 0x000fe20008000000 */
[----:B------:R-:W-:Y:S01]  /*4420*/  IMAD.U32 R21, RZ, RZ, UR8 ;  /* 0x00000008ff157e24 */ /* 0x000fe2000f8e00ff */
[----:B------:R-:W-:Y:S05]  /*4430*/  UMOV UR20, UR36 ;  /* 0x0000002400147c82 */ /* 0x000fea0008000000 */
[----:B-1----:R-:W1:Y:S01]  /*4440*/  @!P1 LDC R3, c[0x0][0xb0c] ;  /* 0x0002c300ff039b82 */ /* 0x002e620000000800 */
[----:B------:R-:W-:Y:S01]  /*4450*/  IMAD.U32 R20, RZ, RZ, UR9 ;  /* 0x00000009ff147e24 */ /* 0x000fe2000f8e00ff */
[----:B------:R-:W-:Y:S01]  /*4460*/  UPRMT UR8, UR37, 0x654, UR17 ;  /* 0x0000065425087896 */ /* 0x000fe20008000011 */
[----:B------:R-:W-:Y:S03]  /*4470*/  @!P4 R2UR UR15, R21 ;  /* 0x00000000150fc2ca */ /* 0x000fe600000e0000 */
[----:B------:R-:W-:Y:S01]  /*4480*/  @!P4 R2UR UR14, R20 ;  /* 0x00000000140ec2ca */ /* 0x000fe200000e0000 */
[----:B------:R-:W-:Y:S11]  /*4490*/  @!P4 IMAD.MOV.U32 R20, RZ, RZ, 0x2000 ;  /* 0x00002000ff14c424 */ /* 0x000ff600078e00ff */
[----:B------:R-:W-:Y:S01]  /*44a0*/  @!UPT UIADD3 URZ, UPT, UPT, URZ, URZ, URZ ;  /* 0x000000fffffff290 */ /* 0x000fe2000fffe0ff */
[----:B------:R1:W-:Y:S01]  /*44b0*/  @!UP1 UTMALDG.3D [UR16], [UR14], desc[UR10] ;  /* 0x00000a100e0095b4 */ /* 0x0003e20008011000 */
[----:B------:R1:W-:Y:S02]  /*44c0*/  @!P4 SYNCS.ARRIVE.TRANS64.RED.A0TR RZ, [UR7+0x28], R20 ;  /* 0x00002814ffffc9a7 */ /* 0x0003e40008300407 */
[----:B-1----:R-:W-:Y:S01]  /*44d0*/  @!P1 ISETP.NE.AND P2, PT, R3, 0x1, PT ;  /* 0x000000010300980c */ /* 0x002fe20003f45270 */
[C---:B--2---:R-:W-:Y:S01]  /*44e0*/  @!P1 IMAD.HI.U32 R14, R13.reuse, R14, RZ ;  /* 0x0000000e0d0e9227 */ /* 0x044fe200078e00ff */
[----:B---3--:R-:W-:Y:S03]  /*44f0*/  @!P1 ISETP.NE.AND P0, PT, R10, 0x1, PT ;  /* 0x000000010a00980c */ /* 0x008fe60003f05270 */
[C---:B------:R-:W-:Y:S01]  /*4500*/  @!P1 IMAD.HI.U32 R11, R8.reuse, R11, RZ ;  /* 0x0000000b080b9227 */ /* 0x040fe200078e00ff */
[----:B------:R-:W-:Y:S04]  /*4510*/  @!P1 SHF.R.U32.HI R14, RZ, R15, R14 ;  /* 0x0000000fff0e9219 */ /* 0x000fe8000001160e */
[----:B-----5:R-:W-:Y:S01]  /*4520*/  @!P1 SHF.R.U32.HI R9, RZ, R0, R11 ;  /* 0x00000000ff099219 */ /* 0x020fe2000001160b */
[----:B------:R-:W-:Y:S01]  /*4530*/  SYNCS.ARRIVE.TRANS64.RED.A1T0 RZ, [UR8], RZ ;  /* 0x000000ffffff79a7 */ /* 0x000fe20008100408 */
[----:B------:R-:W-:Y:S02]  /*4540*/  @!P1 SEL R14, R13, R14, !P2 ;  /* 0x0000000e0d0e9207 */ /* 0x000fe40005000000 */
[----:B------:R-:W-:Y:S01]  /*4550*/  @!P1 SEL R9, R8, R9, !P0 ;  /* 0x0000000908099207 */ /* 0x000fe20004000000 */
[----:B------:R-:W1:Y:S04]  /*4560*/  SYNCS.PHASECHK.TRANS64.TRYWAIT P5, [UR7+0x48], R12 ;  /* 0x0000480cff0075a7 */ /* 0x000e6800080a1107 */
[----:B------:R-:W-:Y:S02]  /*4570*/  @!P1 IMAD.IADD R0, R9, 0x1, -R14 ;  /* 0x0000000109009824 */ /* 0x000fe400078e0a0e */
[----:B------:R-:W-:Y:S02]  /*4580*/  @!P1 IMAD.IADD R9, R14, 0x1, -R9 ;  /* 0x000000010e099824 */ /* 0x000fe400078e0a09 */
[----:B------:R-:W-:Y:S02]  /*4590*/  @!P1 IMAD R13, R0, R3, R13 ;  /* 0x00000003000d9224 */ /* 0x000fe400078e020d */
[----:B------:R-:W-:Y:S01]  /*45a0*/  @!P1 IMAD R8, R9, R10, R8 ;  /* 0x0000000a09089224 */ /* 0x000fe200078e0208 */
[----:B-1----:R-:W-:Y:S06]  /*45b0*/  @!P5 BRA `(.L_x_72) ;  /* 0x0000005800f4d947 */ /* 0x002fec0003800000 */
.L_x_142:
[----:B-1----:R-:W-:Y:S01]  /*45c0*/  @!P4 IADD3 R3, P0, PT, R32, 0x580, RZ ;  /* 0x000005802003c810 */ /* 0x002fe20007f1e0ff */
[----:B------:R-:W-:Y:S01]  /*45d0*/  VOTEU.ALL UP1, P4 ;  /* 0x0000000000ff7886 */ /* 0x000fe20002020000 */
[----:B------:R-:W-:Y:S01]  /*45e0*/  UMOV UR18, 0x0 ;  /* 0x0000000000127882 */ /* 0x000fe20000000000 */
[----:B------:R-:W-:Y:S01]  /*45f0*/  UMOV UR19, 0x10000000 ;  /* 0x1000000000137882 */ /* 0x000fe20000000000 */
[----:B------:R-:W-:Y:S01]  /*4600*/  @!P4 R2UR UR9, R3 ;  /* 0x000000000309c2ca */ /* 0x000fe200000e0000 */
[----:B------:R-:W-:Y:S01]  /*4610*/  @!P4 IMAD.X R0, RZ, RZ, R33, P0 ;  /* 0x000000ffff00c224 */ /* 0x000fe200000e0621 */
[----:B------:R-:W-:Y:S01]  /*4620*/  @!UP1 UIADD3 UR10, UPT, UPT, UR26, 0x80, URZ ;  /* 0x000000801a0a9890 */ /* 0x000fe2000fffe0ff */
[----:B------:R-:W-:Y:S01]  /*4630*/  ISETP.NE.AND P0, PT, R30, 0x2, PT ;  /* 0x000000021e00780c */ /* 0x000fe20003f05270 */
[----:B------:R-:W-:Y:S01]  /*4640*/  UMOV UR11, UR27 ;  /* 0x0000001b000b7c82 */ /* 0x000fe20008000000 */
[----:B------:R-:W-:Y:S01]  /*4650*/  UMOV UR12, UR36 ;  /* 0x00000024000c7c82 */ /* 0x000fe20008000000 */
[----:B------:R-:W-:Y:S01]  /*4660*/  @!P4 R2UR UR8, R0 ;  /* 0x000000000008c2ca */ /* 0x000fe200000e0000 */
[----:B------:R-:W-:Y:S01]  /*4670*/  IMAD.IADD R20, R8, 0x1, R143 ;  /* 0x0000000108147824 */ /* 0x000fe200078e028f */
[----:B------:R-:W-:Y:S01]  /*4680*/  @P3 R2UR UR36, R28 ;  /* 0x000000001c2432ca */ /* 0x000fe200000e0000 */
[----:B------:R-:W-:Y:S01]  /*4690*/  IMAD.IADD R21, R13, 0x1, R166 ;  /* 0x000000010d157824 */ /* 0x000fe200078e02a6 */
[----:B------:R-:W-:Y:S02]  /*46a0*/  SEL R0, RZ, 0x1, P0 ;  /* 0x00000001ff007807 */ /* 0x000fe40000000000 */
[----:B------:R-:W-:Y:S01]  /*46b0*/  LOP3.LUT R31, R31, 0x1, RZ, 0x3c, !PT ;  /* 0x000000011f1f7812 */ /* 0x000fe200078e3cff */
[----:B------:R-:W-:Y:S01]  /*46c0*/  IMAD.U32 R10, RZ, RZ, UR9 ;  /* 0x00000009ff0a7e24 */ /* 0x000fe2000f8e00ff */
[----:B------:R-:W-:Y:S01]  /*46d0*/  @!UP1 UIADD3 UR9, UPT, UPT, UR7, 0x30, URZ ;  /* 0x0000003007099890 */ /* 0x000fe2000fffe0ff */
[----:B------:R-:W-:Y:S02]  /*46e0*/  LOP3.LUT R29, R29, R0, RZ, 0x3c, !PT ;  /* 0x000000001d1d7212 */ /* 0x000fe400078e3cff */
[----:B------:R-:W-:Y:S02]  /*46f0*/  SEL R30, R30, RZ, P0 ;  /* 0x000000ff1e1e7207 */ /* 0x000fe40000000000 */
[----:B------:R-:W-:Y:S01]  /*4700*/  IMAD.U32 R11, RZ, RZ, UR8 ;  /* 0x00000008ff0b7e24 */ /* 0x000fe2000f8e00ff */
[----:B------:R-:W-:Y:S01]  /*4710*/  @!P4 R2UR UR14, R10 ;  /* 0x000000000a0ec2ca */ /* 0x000fe200000e0000 */
[----:B------:R-:W-:Y:S01]  /*4720*/  @!UP1 UIADD3 UR8, UPT, UPT, UR7, 0x4200, URZ ;  /* 0x0000420007089890 */ /* 0x000fe2000fffe0ff */
[----:B------:R-:W-:Y:S02]  /*4730*/  VOTEU.ALL UP1, P4 ;  /* 0x0000000000ff7886 */ /* 0x000fe40002020000 */
[----:B------:R-:W-:Y:S11]  /*4740*/  @!P4 R2UR UR15, R11 ;  /* 0x000000000b0fc2ca */ /* 0x000ff600000e0000 */
[----:B------:R-:W-:Y:S02]  /*4750*/  @!UPT UIADD3 URZ, UPT, UPT, URZ, URZ, URZ ;  /* 0x000000fffffff290 */ /* 0x000fe4000fffe0ff */
[----:B------:R2:W-:Y:S01]  /*4760*/  @!UP1 UTMALDG.3D [UR8], [UR14], desc[UR18] ;  /* 0x000012080e0095b4 */ /* 0x0005e20008011000 */
[----:B------:R2:W-:Y:S01]  /*4770*/  @!P4 SYNCS.ARRIVE.TRANS64.RED.A0TR RZ, [UR7+0x30], R23 ;  /* 0x00003017ffffc9a7 */ /* 0x0005e20008300407 */
[----:B------:R-:W-:Y:S01]  /*4780*/  UPLOP3.LUT UP1, UPT, UPT, UPT, UPT, 0x80, 0x8 ;  /* 0x000000000008789c */ /* 0x000fe20003f2f070 */
[----:B------:R-:W-:Y:S01]  /*4790*/  SYNCS.ARRIVE.TRANS64.RED.A1T0 RZ, [UR13], RZ ;  /* 0x000000ffffff79a7 */ /* 0x000fe2000810040d */
[----:B------:R-:W-:Y:S09]  /*47a0*/  @P3 BRA `(.L_x_73) ;  /* 0xfffffff000f03947 */ /* 0x000ff2000383ffff */
[----:B------:R-:W-:-:S04]  /*47b0*/  SHF.L.U32 R3, R31, 0x1f, RZ ;  /* 0x0000001f1f037819 */ /* 0x000fc800000006ff */
[----:B------:R-:W1:Y:S02]  /*47c0*/  SYNCS.PHASECHK.TRANS64.TRYWAIT P0, [UR7+0x38], R3 ;  /* 0x00003803ff0075a7 */ /* 0x000e640008001107 */
[----:B-1----:R-:W-:Y:S05]  /*47d0*/  @!P0 BRA `(.L_x_74) ;  /* 0x0000005800848947 */ /* 0x002fea0003800000 */
.L_x_144:
[----:B------:R-:W3:Y:S02]  /*47e0*/  SYNCS.PHASECHK.TRANS64.TRYWAIT P0, [UR7+0x40], R3 ;  /* 0x00004003ff0075a7 */ /* 0x000ee40008001107 */
[----:B---3--:R-:W-:Y:S05]  /*47f0*/  @!P0 BRA `(.L_x_75) ;  /* 0x0000005800948947 */ /* 0x008fea0003800000 */
.L_x_146:
[----:B-1----:R-:W-:-:S07]  /*4800*/  MOV R0, UR7 ;  /* 0x0000000700007c02 */ /* 0x002fce0008000f00 */
.L_x_76:
[----:B-1----:R-:W-:-:S04]  /*4810*/  SHF.L.U32 R3, R31, 0x1f, RZ ;  /* 0x0000001f1f037819 */ /* 0x002fc800000006ff */
[----:B------:R1:W3:Y:S03]  /*4820*/  SYNCS.PHASECHK.TRANS64.TRYWAIT P0, [R0+URZ+0x48], R3 ;  /* 0x00004803000075a7 */ /* 0x0002e600080011ff */
[----:B---3--:R-:W-:Y:S05]  /*4830*/  @!P0 NANOSLEEP.SYNCS 0x989680 ;  /* 0x009896800000895d */ /* 0x008fea0003900000 */
[----:B------:R-:W3:Y:S02]  /*4840*/  @!P0 SYNCS.PHASECHK.TRANS64 P0, [R0+URZ+0x48], R3 ;  /* 0x00004803000085a7 */ /* 0x000ee400080010ff */
[----:B--23--:R-:W-:Y:S05]  /*4850*/  @P0 EXIT ;  /* 0x000000000000094d */ /* 0x00cfea0003800000 */
[----:B------:R-:W-:Y:S05]  /*4860*/  BRA `(.L_x_76) ;  /* 0xfffffffc00e87947 */ /* 0x000fea000383ffff */
.L_x_63:
[----:B------:R-:W-:-:S06]  /*4870*/  UISETP.GE.AND UP1, UPT, UR8, 0x4, UPT ;  /* 0x000000040800788c */ /* 0x000fcc000bf26270 */
[----:B------:R-:W-:-:S13]  /*4880*/  PLOP3.LUT P0, PT, PT, PT, UP1, 0x80, 0x8 ;  /* 0x000000000008781c */ /* 0x000fda0003f0f018 */
[----:B------:R-:W-:Y:S05]  /*4890*/  @!P0 EXIT ;  /* 0x000000000000894d */ /* 0x000fea0003800000 */
[----:B------:R-:W-:Y:S01]  /*48a0*/  BAR.SYNC.DEFER_BLOCKING 0x6, 0xa0 ;  /* 0x0182800000007b1d */ /* 0x000fe20000010000 */
[C---:B------:R-:W-:Y:S01]  /*48b0*/  IMAD.SHL.U32 R0, R180.reuse, 0x40, RZ ;  /* 0x00000040b4007824 */ /* 0x040fe200078e00ff */
[C---:B------:R-:W-:Y:S01]  /*48c0*/  LOP3.LUT R183, R180.reuse, 0x60, RZ, 0xc0, !PT ;  /* 0x00000060b4b77812 */ /* 0x040fe200078ec0ff */
[C---:B------:R-:W-:Y:S01]  /*48d0*/  IMAD.SHL.U32 R181, R180.reuse, 0x8, RZ ;  /* 0x00000008b4b57824 */ /* 0x040fe200078e00ff */
[C---:B------:R-:W-:Y:S01]  /*48e0*/  LOP3.LUT R182, R180.reuse, 0x2, RZ, 0xc0, !PT ;  /* 0x00000002b4b67812 */ /* 0x040fe200078ec0ff */
[----:B------:R-:W-:Y:S01]  /*48f0*/  IMAD.U32 R2, R180, 0x10000, RZ ;  /* 0x00010000b4027824 */ /* 0x000fe200078e00ff */
[----:B------:R-:W-:Y:S02]  /*4900*/  UMOV UR49, 0x400 ;  /* 0x0000040000317882 */ /* 0x000fe40000000000 */
[----:B------:R-:W1:Y:S01]  /*4910*/  LDC R173, c[0x0][0x370] ;  /* 0x0000dc00ffad7b82 */ /* 0x000e620000000800 */
[----:B------:R-:W-:Y:S01]  /*4920*/  ULEA UR49, UR37, UR49, 0x18 ;  /* 0x0000003125317291 */ /* 0x000fe2000f8ec0ff */
[----:B------:R-:W-:Y:S01]  /*4930*/  LOP3.LUT R4, R0, 0x180, RZ, 0xc0, !PT ;  /* 0x0000018000047812 */ /* 0x000fe200078ec0ff */
[----:B------:R-:W-:Y:S01]  /*4940*/  HFMA2 R178, -RZ, RZ, 0, 0 ;  /* 0x00000000ffb27431 */ /* 0x000fe200000001ff */
[----:B------:R-:W-:Y:S01]  /*4950*/  LOP3.LUT R2, R2, 0x600000, RZ, 0xc0, !PT ;  /* 0x0060000002027812 */ /* 0x000fe200078ec0ff */
[----:B------:R-:W-:Y:S01]  /*4960*/  UIADD3 UR48, UPT, UPT, UR49, 0x200, URZ ;  /* 0x0000020031307890 */ /* 0x000fe2000fffe0ff */
[----:B------:R-:W-:Y:S01]  /*4970*/  LOP3.LUT R181, R4, 0x30, R181, 0xf8, !PT ;  /* 0x0000003004b57812 */ /* 0x000fe200078ef8b5 */
[----:B------:R-:W-:Y:S01]  /*4980*/  IMAD.MOV.U32 R79, RZ, RZ, RZ ;  /* 0x000000ffff4f7224 */ /* 0x000fe200078e00ff */
[----:B------:R-:W2:Y:S01]  /*4990*/  LDC R74, c[0x0][0xb0c] ;  /* 0x0002c300ff4a7b82 */ /* 0x000ea20000000800 */
[----:B------:R-:W-:Y:S01]  /*49a0*/  LOP3.LUT R180, R180, 0x4, RZ, 0xc0, !PT ;  /* 0x00000004b4b47812 */ /* 0x000fe200078ec0ff */
[----:B------:R-:W-:Y:S01]  /*49b0*/  IMAD.MOV.U32 R185, RZ, RZ, RZ ;  /* 0x000000ffffb97224 */ /* 0x000fe200078e00ff */
[----:B------:R-:W-:-:S02]  /*49c0*/  LOP3.LUT R181, R181, 0x1e40, R0, 0xf8, !PT ;  /* 0x00001e40b5b57812 */ /* 0x000fc400078ef800 */
[----:B------:R-:W-:Y:S01]  /*49d0*/  CS2R R176, SRZ ;  /* 0x0000000000b07805 */ /* 0x000fe2000001ff00 */
[----:B------:R-:W-:Y:S01]  /*49e0*/  IMAD.MOV.U32 R175, RZ, RZ, RZ ;  /* 0x000000ffffaf7224 */ /* 0x000fe200078e00ff */
[C---:B------:R-:W-:Y:S01]  /*49f0*/  IADD3 R179, PT, PT, -R180.reuse, 0x2, RZ ;  /* 0x00000002b4b37810 */ /* 0x040fe20007ffe1ff */
[----:B------:R-:W-:Y:S01]  /*4a00*/  IMAD.MOV R171, RZ, RZ, -R182 ;  /* 0x000000ffffab7224 */ /* 0x000fe200078e0ab6 */
[----:B------:R-:W4:Y:S01]  /*4a10*/  LDC R169, c[0x0][0xb20] ;  /* 0x0002c800ffa97b82 */ /* 0x000f220000000800 */
[----:B------:R-:W3:Y:S01]  /*4a20*/  LDS R3, [UR49+0xf0] ;  /* 0x0000f031ff037984 */ /* 0x000ee20008000800 */
[----:B------:R-:W-:Y:S01]  /*4a30*/  IADD3 R170, PT, PT, -R180, RZ, RZ ;  /* 0x000000ffb4aa7210 */ /* 0x000fe20007ffe1ff */
[----:B------:R-:W-:Y:S01]  /*4a40*/  VIADD R181, R181, UR48 ;  /* 0x00000030b5b57c36 */ /* 0x000fe20008000000 */
[----:B------:R-:W1:Y:S04]  /*4a50*/  LDCU.64 UR52, c[0x0][0x348] ;  /* 0x00006900ff3477ac */ /* 0x000e680008000a00 */
[----:B------:R-:W1:Y:S01]  /*4a60*/  LDC R73, c[0x0][0xb30] ;  /* 0x0002cc00ff497b82 */ /* 0x000e620000000800 */
[----:B------:R-:W1:Y:S01]  /*4a70*/  LDCU.64 UR38, c[0x0][0x888] ;  /* 0x00011100ff2677ac */ /* 0x000e620008000a00 */
[----:B------:R-:W1:Y:S06]  /*4a80*/  LDCU.64 UR44, c[0x0][0x890] ;  /* 0x00011200ff2c77ac */ /* 0x000e6c0008000a00 */
[----:B------:R-:W1:Y:S01]  /*4a90*/  LDC.64 R164, c[0x0][0xb10] ;  /* 0x0002c400ffa47b82 */ /* 0x000e620000000a00 */
[----:B------:R-:W-:Y:S01]  /*4aa0*/  UIADD3 UR50, UPT, UPT, UR49, 0x6200, URZ ;  /* 0x0000620031327890 */ /* 0x000fe2000fffe0ff */
[----:B------:R-:W-:-:S06]  /*4ab0*/  UMOV UR54, URZ ;  /* 0x000000ff00367c82 */ /* 0x000fcc0008000000 */
[----:B------:R-:W1:Y:S08]  /*4ac0*/  LDC.64 R70, c[0x0][0xb18] ;  /* 0x0002c600ff467b82 */ /* 0x000e700000000a00 */
[----:B------:R-:W1:Y:S08]  /*4ad0*/  LDC.64 R68, c[0x0][0xb28] ;  /* 0x0002ca00ff447b82 */ /* 0x000e700000000a00 */
[----:B------:R-:W1:Y:S01]  /*4ae0*/  LDC.64 R162, c[0x0][0x8b0] ;  /* 0x00022c00ffa27b82 */ /* 0x000e620000000a00 */
[----:B---3--:R-:W-:-:S07]  /*4af0*/  IMAD.IADD R2, R3, 0x1, R2 ;  /* 0x0000000103027824 */ /* 0x008fce00078e0202 */
[----:B------:R-:W3:Y:S08]  /*4b00*/  LDC.64 R160, c[0x0][0x8a8] ;  /* 0x00022a00ffa07b82 */ /* 0x000ef00000000a00 */
[----:B--2-4-:R-:W1:Y:S02]  /*4b10*/  LDC R172, c[0x0][0x374] ;  /* 0x0000dd00ffac7b82 */ /* 0x014e640000000800 */
.L_x_115:
[----:B------:R-:W-:Y:S02]  /*4b20*/  LEA R0, R185, UR49, 0x3 ;  /* 0x00000031b9007c11 */ /* 0x000fe4000f8e18ff */
[----:B------:R-:W-:Y:S02]  /*4b30*/  SHF.L.U32 R3, R177, 0x1f, RZ ;  /* 0x0000001fb1037819 */ /* 0x000fe400000006ff */
[----:B------:R-:W-:Y:S02]  /*4b40*/  LEA R16, R185, UR49, 0x4 ;  /* 0x00000031b9107c11 */ /* 0x000fe4000f8e20ff */
[----:B------:R-:W2:Y:S02]  /*4b50*/  SYNCS.PHASECHK.TRANS64.TRYWAIT P0, [R0+URZ+0x60], R3 ;  /* 0x00006003000075a7 */ /* 0x000ea400080011ff */
[----:B--2---:R-:W-:Y:S05]  /*4b60*/  @!P0 BRA `(.L_x_77) ;  /* 0x0000005400d08947 */ /* 0x004fea0003800000 */
.L_x_147:
[----:B------:R-:W4:Y:S01]  /*4b70*/  LDC.64 R14, c[0x0][0xb10] ;  /* 0x0002c400ff0e7b82 */ /* 0x000f220000000a00 */
[----:B------:R-:W3:Y:S01]  /*4b80*/  LDS.128 R16, [R16+0xd0] ;  /* 0x0000d00010107984 */ /* 0x000ee20000000c00 */
[----:B-1----:R-:W-:Y:S01]  /*4b90*/  ISETP.NE.AND P1, PT, R73, 0x1, PT ;  /* 0x000000014900780c */ /* 0x002fe20003f25270 */
[----:B--2---:R-:W-:Y:S01]  /*4ba0*/  VIADD R0, R0, 0x70 ;  /* 0x0000007000007836 */ /* 0x004fe20000000000 */
[----:B------:R-:W-:Y:S04]  /*4bb0*/  ISETP.GE.AND P0, PT, R72, 0x1, PT ;  /* 0x000000014800780c */ /* 0x000fe80003f06270 */
[----:B------:R-:W1:Y:S01]  /*4bc0*/  LDC.64 R12, c[0x0][0xb18] ;  /* 0x0002c600ff0c7b82 */ /* 0x000e620000000a00 */
[----:B------:R-:W-:Y:S01]  /*4bd0*/  PRMT R0, RZ, 0x654, R0 ;  /* 0x00000654ff007816 */ /* 0x000fe20000000000 */
[----:B------:R-:W-:Y:S01]  /*4be0*/  @!PT LDS RZ, [RZ] ;  /* 0x00000000fffff984 */ /* 0x000fe20000000800 */
[----:B------:R-:W-:Y:S01]  /*4bf0*/  @!PT LDS RZ, [RZ] ;  /* 0x00000000fffff984 */ /* 0x000fe20000000800 */
[----:B------:R-:W-:Y:S01]  /*4c00*/  @!PT LDS RZ, [RZ] ;  /* 0x00000000fffff984 */ /* 0x000fe20000000800 */
[----:B------:R-:W-:Y:S01]  /*4c10*/  @!PT LDS RZ, [RZ] ;  /* 0x00000000fffff984 */ /* 0x000fe20000000800 */
[----:B------:R2:W-:Y:S06]  /*4c20*/  MEMBAR.ALL.CTA ;  /* 0x0000000000007992 */ /* 0x0005ec0000008000 */
[----:B--2---:R-:W2:Y:S01]  /*4c30*/  FENCE.VIEW.ASYNC.S ;  /* 0x00000000000073c6 */ /* 0x004ea20000000000 */
[----:B------:R-:W1:Y:S08]  /*4c40*/  @!P1 LDC R11, c[0x0][0xb20] ;  /* 0x0002c800ff0b9b82 */ /* 0x000e700000000800 */
[----:B------:R-:W1:Y:S01]  /*4c50*/  @!P1 LDC R10, c[0x0][0xb0c] ;  /* 0x0002c300ff0a9b82 */ /* 0x000e620000000800 */
[----:B--2---:R2:W-:Y:S01]  /*4c60*/  SYNCS.ARRIVE.TRANS64.RED.A1T0 RZ, [R0+URZ], RZ ;  /* 0x000000ff00ff79a7 */ /* 0x0045e200081004ff */
[----:B---3--:R-:W-:Y:S04]  /*4c70*/  LOP3.LUT P4, RZ, R18, 0x1, RZ, 0xc0, !PT ;  /* 0x0000000112ff7812 */ /* 0x008fe8000788c0ff */
[----:B------:R-:W-:Y:S09]  /*4c80*/  P2R R184, PR, RZ, 0x10 ;  /* 0x00000010ffb87803 */ /* 0x000ff20000000000 */
[----:B------:R-:W-:Y:S02]  /*4c90*/  @P4 MOV R77, R16 ;  /* 0x00000010004d4202 */ /* 0x000fe40000000f00 */
[----:B------:R-:W-:Y:S01]  /*4ca0*/  @P4 LOP3.LUT R75, R17, 0xffff, RZ, 0xc0, !PT ;  /* 0x0000ffff114b4812 */ /* 0x000fe200078ec0ff */
[----:B--2-4-:R-:W-:Y:S06]  /*4cb0*/  @!P0 BRA `(.L_x_78) ;  /* 0x0000000000a48947 */ /* 0x014fec0003800000 */
[----:B------:R-:W-:Y:S01]  /*4cc0*/  IMAD.HI.U32 R24, R172, R71, RZ ;  /* 0x00000047ac187227 */ /* 0x000fe200078e00ff */
[----:B------:R-:W-:Y:S02]  /*4cd0*/  ISETP.NE.AND P0, PT, R70, 0x1, PT ;  /* 0x000000014600780c */ /* 0x000fe40003f05270 */
[----:B------:R-:W-:Y:S01]  /*4ce0*/  ISETP.NE.AND P2, PT, R72, 0x1, PT ;  /* 0x000000014800780c */ /* 0x000fe20003f45270 */
[-C--:B------:R-:W-:Y:S01]  /*4cf0*/  IMAD.HI.U32 R22, R173, R164.reuse, RZ ;  /* 0x000000a4ad167227 */ /* 0x080fe200078e00ff */
[----:B------:R-:W-:Y:S02]  /*4d00*/  SHF.R.U32.HI R23, RZ, R169, R24 ;  /* 0x000000a9ff177219 */ /* 0x000fe40000011618 */
[----:B------:R-:W-:Y:S01]  /*4d10*/  ISETP.NE.AND P3, PT, R74, 0x1, PT ;  /* 0x000000014a00780c */ /* 0x000fe20003f65270 */
[----:B------:R-:W-:Y:S01]  /*4d20*/  IMAD.HI.U32 R28, R75, R71, RZ ;  /* 0x000000474b1c7227 */ /* 0x000fe200078e00ff */
[----:B------:R-:W-:Y:S02]  /*4d30*/  SHF.R.U32.HI R22, RZ, R165, R22 ;  /* 0x000000a5ff167219 */ /* 0x000fe40000011616 */
[----:B------:R-:W-:Y:S01]  /*4d40*/  SEL R3, R172, R23, !P0 ;  /* 0x00000017ac037207 */ /* 0x000fe20004000000 */
[----:B------:R-:W-:Y:S01]  /*4d50*/  IMAD.HI.U32 R26, R77, R164, RZ ;  /* 0x000000a44d1a7227 */ /* 0x000fe200078e00ff */
[----:B------:R-:W-:Y:S03]  /*4d60*/  SEL R7, R173, R22, !P3 ;  /* 0x00000016ad077207 */ /* 0x000fe60005800000 */
[-C--:B------:R-:W-:Y:S01]  /*4d70*/  IMAD.HI.U32 R22, R3, R68.reuse, RZ ;  /* 0x0000004403167227 */ /* 0x080fe200078e00ff */
[----:B------:R-:W-:Y:S03]  /*4d80*/  SHF.R.U32.HI R26, RZ, R165, R26 ;  /* 0x000000a5ff1a7219 */ /* 0x000fe6000001161a */
[----:B------:R-:W-:Y:S01]  /*4d90*/  IMAD.HI.U32 R24, R7, R68, RZ ;  /* 0x0000004407187227 */ /* 0x000fe200078e00ff */
[----:B------:R-:W-:Y:S02]  /*4da0*/  @P2 SHF.R.U32.HI R3, RZ, R69, R22 ;  /* 0x00000045ff032219 */ /* 0x000fe40000011616 */
[----:B------:R-:W-:Y:S02]  /*4db0*/  SHF.R.U32.HI R22, RZ, R169, R28 ;  /* 0x000000a9ff167219 */ /* 0x000fe4000001161c */
[----:B------:R-:W-:Y:S01]  /*4dc0*/  @P2 SHF.R.U32.HI R7, RZ, R69, R24 ;  /* 0x00000045ff072219 */ /* 0x000fe20000011618 */
[C---:B------:R-:W-:Y:S01]  /*4dd0*/  IMAD R4, R72.reuse, R3, RZ ;  /* 0x0000000348047224 */ /* 0x040fe200078e02ff */
[----:B------:R-:W-:Y:S02]  /*4de0*/  SEL R5, R75, R22, !P0 ;  /* 0x000000164b057207 */ /* 0x000fe40004000000 */
[----:B------:R-:W-:Y:S01]  /*4df0*/  SEL R3, R77, R26, !P3 ;  /* 0x0000001a4d037207 */ /* 0x000fe20005800000 */
[----:B------:R-:W-:Y:S01]  /*4e00*/  IMAD R6, R72, R7, RZ ;  /* 0x0000000748067224 */ /* 0x000fe200078e02ff */
[C---:B------:R-:W-:Y:S01]  /*4e10*/  ISETP.GE.AND P0, PT, R5.reuse, R4, PT ;  /* 0x000000040500720c */ /* 0x040fe20003f06270 */
[----:B------:R-:W-:Y:S03]  /*4e20*/  IMAD.HI.U32 R8, R5, R68, RZ ;  /* 0x0000004405087227 */ /* 0x000fe600078e00ff */
[----:B------:R-:W-:Y:S01]  /*4e30*/  ISETP.GE.OR P0, PT, R3, R6, P0 ;  /* 0x000000060300720c */ /* 0x000fe20000706670 */
[----:B------:R-:W-:Y:S01]  /*4e40*/  IMAD.MOV R6, RZ, RZ, -R3 ;  /* 0x000000ffff067224 */ /* 0x000fe200078e0a03 */
[-C--:B------:R-:W-:Y:S03]  /*4e50*/  SHF.R.U32.HI R8, RZ, R69.reuse, R8 ;  /* 0x00000045ff087219 */ /* 0x080fe60000011608 */
[----:B------:R-:W-:Y:S01]  /*4e60*/  IMAD R77, R74, R6, R77 ;  /* 0x000000064a4d7224 */ /* 0x000fe200078e024d */
[----:B------:R-:W-:Y:S05]  /*4e70*/  SEL R9, R5, R8, !P2 ;  /* 0x0000000805097207 */ /* 0x000fea0005000000 */
[----:B------:R-:W-:Y:S02]  /*4e80*/  IMAD.MOV R8, RZ, RZ, -R9 ;  /* 0x000000ffff087224 */ /* 0x000fe400078e0a09 */
[C---:B------:R-:W-:Y:S04]  /*4e90*/  @!P0 IMAD.HI.U32 R4, R3.reuse, R68, RZ ;  /* 0x0000004403048227 */ /* 0x040fe800078e00ff */
[----:B------:R-:W-:Y:S01]  /*4ea0*/  IMAD R8, R72, R8, R5 ;  /* 0x0000000848087224 */ /* 0x000fe200078e0205 */
[----:B------:R-:W-:Y:S04]  /*4eb0*/  @!P0 SHF.R.U32.HI R4, RZ, R69, R4 ;  /* 0x00000045ff048219 */ /* 0x000fe80000011604 */
[----:B------:R-:W-:Y:S02]  /*4ec0*/  @!P0 SEL R0, R3, R4, !P2 ;  /* 0x0000000403008207 */ /* 0x000fe40005000000 */
[----:B------:R-:W-:Y:S02]  /*4ed0*/  IADD3 R4, PT, PT, -R5, RZ, RZ ;  /* 0x000000ff05047210 */ /* 0x000fe40007ffe1ff */
[----:B------:R-:W-:Y:S01]  /*4ee0*/  @!P0 IADD3 R9, PT, PT, R9, -R0, RZ ;  /* 0x8000000009098210 */ /* 0x000fe20007ffe0ff */
[----:B------:R-:W-:Y:S02]  /*4ef0*/  @!P0 IMAD R0, R7, R8, R0 ;  /* 0x0000000807008224 */ /* 0x000fe400078e0200 */
[----:B------:R-:W-:Y:S02]  /*4f00*/  IMAD R75, R70, R4, R75 ;  /* 0x00000004464b7224 */ /* 0x000fe400078e024b */
[----:B------:R-:W-:Y:S02]  /*4f10*/  @!P0 IMAD R5, R9, R72, R3 ;  /* 0x0000004809058224 */ /* 0x000fe400078e0203 */
[----:B------:R-:W-:Y:S04]  /*4f20*/  @!P0 IMAD.MOV.U32 R3, RZ, RZ, R0 ;  /* 0x000000ffff038224 */ /* 0x000fe800078e0000 */
[----:B------:R-:W-:Y:S02]  /*4f30*/  IMAD R77, R3, R74, R77 ;  /* 0x0000004a034d7224 */ /* 0x000fe400078e024d */
[----:B------:R-:W-:Y:S07]  /*4f40*/  IMAD R75, R5, R70, R75 ;  /* 0x00000046054b7224 */ /* 0x000fee00078e024b */
.L_x_78:
[----:B-1----:R-:W-:Y:S01]  /*4f50*/  @!P1 ISETP.NE.AND P0, PT, R12, 0x1, PT ;  /* 0x000000010c00980c */ /* 0x002fe20003f05270 */
[----:B------:R-:W-:Y:S01]  /*4f60*/  @!P1 IMAD.HI.U32 R4, R75, R13, RZ ;  /* 0x0000000d4b049227 */ /* 0x000fe200078e00ff */
[----:B------:R-:W-:Y:S01]  /*4f70*/  @!P1 ISETP.NE.AND P2, PT, R10, 0x1, PT ;  /* 0x000000010a00980c */ /* 0x000fe20003f45270 */
[----:B------:R-:W-:Y:S01]  /*4f80*/  ULOP3.LUT UP0, URZ, UR48, 0x1b0, URZ, 0xc0, !UPT ;  /* 0x000001b030ff7892 */ /* 0x000fe2000f80c0ff */
[----:B------:R-:W-:Y:S01]  /*4f90*/  R2UR UR42, R21 ;  /* 0x00000000152a72ca */ /* 0x000fe200000e0000 */
[----:B------:R-:W-:Y:S01]  /*4fa0*/  @!P1 IMAD.HI.U32 R0, R77, R14, RZ ;  /* 0x0000000e4d009227 */ /* 0x000fe200078e00ff */
[----:B------:R-:W-:Y:S02]  /*4fb0*/  @!P1 SHF.R.U32.HI R4, RZ, R11, R4 ;  /* 0x0000000bff049219 */ /* 0x000fe40000011604 */
[----:B------:R-:W-:Y:S01]  /*4fc0*/  R2UR UR41, R20 ;  /* 0x00000000142972ca */ /* 0x000fe200000e0000 */
[----:B------:R-:W-:Y:S01]  /*4fd0*/  VIADD R185, R185, 0x1 ;  /* 0x00000001b9b97836 */ /* 0x000fe20000000000 */
[----:B------:R-:W-:Y:S02]  /*4fe0*/  @!P1 SHF.R.U32.HI R0, RZ, R15, R0 ;  /* 0x0000000fff009219 */ /* 0x000fe40000011600 */
[----:B------:R-:W-:Y:S02]  /*4ff0*/  @!P1 SEL R3, R75, R4, !P0 ;  /* 0x000000044b039207 */ /* 0x000fe40004000000 */
[----:B------:R-:W-:Y:S02]  /*5000*/  @!P1 SEL R4, R77, R0, !P2 ;  /* 0x000000004d049207 */ /* 0x000fe40005000000 */
[----:B------:R-:W-:Y:S01]  /*5010*/  @P4 SHF.R.U32.HI R174, RZ, 0x10, R17 ;  /* 0x00000010ffae4819 */ /* 0x000fe20000011611 */
[----:B------:R-:W-:Y:S02]  /*5020*/  USHF.L.U32 UR42, UR42, 0x7, URZ ;  /* 0x000000072a2a7899 */ /* 0x000fe400080006ff */
[----:B------:R-:W-:Y:S02]  /*5030*/  @!P1 IMAD.IADD R0, R3, 0x1, -R4 ;  /* 0x0000000103009824 */ /* 0x000fe400078e0a04 */
[----:B------:R-:W-:Y:S01]  /*5040*/  @!P1 IMAD.IADD R3, R4, 0x1, -R3 ;  /* 0x0000000104039824 */ /* 0x000fe200078e0a03 */
[----:B------:R-:W-:Y:S01]  /*5050*/  UIMAD UR41, UR41, 0xc0, URZ ;  /* 0x000000c0292978a4 */ /* 0x000fe2000f8e02ff */
[----:B------:R-:W-:Y:S02]  /*5060*/  @!P1 IMAD R77, R0, R10, R77 ;  /* 0x0000000a004d9224 */ /* 0x000fe400078e024d */
[----:B------:R-:W-:Y:S01]  /*5070*/  @!P1 IMAD R75, R3, R12, R75 ;  /* 0x0000000c034b9224 */ /* 0x000fe200078e024b */
[----:B------:R-:W-:Y:S08]  /*5080*/  BRA.U !UP0, `(.L_x_79) ;  /* 0x0000000108407547 */ /* 0x000ff0000b800000 */
[----:B------:R-:W1:Y:S01]  /*5090*/  LDCU.64 UR8, c[0x4][0x88] ;  /* 0x01001100ff0877ac */ /* 0x000e620008000a00 */
[----:B------:R-:W-:Y:S01]  /*50a0*/  MOV R15, 0x0 ;  /* 0x00000000000f7802 */ /* 0x000fe20000000f00 */
[----:B------:R-:W-:Y:S02]  /*50b0*/  HFMA2 R12, -RZ, RZ, 0, 5.9604644775390625e-08 ;  /* 0x00000001ff0c7431 */ /* 0x000fe400000001ff */
[----:B------:R-:W-:Y:S02]  /*50c0*/  IMAD.MOV.U32 R8, RZ, RZ, 0x70 ;  /* 0x00000070ff087424 */ /* 0x000fe400078e00ff */
[----:B------:R-:W-:Y:S01]  /*50d0*/  IMAD.MOV.U32 R13, RZ, RZ, RZ ;  /* 0x000000ffff0d7224 */ /* 0x000fe200078e00ff */
[----:B------:R-:W2:Y:S01]  /*50e0*/  LDCU.64 UR6, c[0x4][0x90] ;  /* 0x01001200ff0677ac */ /* 0x000ea20008000a00 */
[----:B------:R-:W3:Y:S01]  /*50f0*/  LDC.64 R14, c[0x4][R15] ;  /* 0x010000000f0e7b82 */ /* 0x000ee20000000a00 */
[----:B------:R-:W4:Y:S01]  /*5100*/  LDCU.64 UR4, c[0x4][0x8] ;  /* 0x01000100ff0477ac */ /* 0x000f220008000a00 */
[----:B-1----:R-:W-:Y:S01]  /*5110*/  MOV R5, UR9 ;  /* 0x0000000900057c02 */ /* 0x002fe20008000f00 */
[----:B------:R-:W-:Y:S01]  /*5120*/  IMAD.U32 R4, RZ, RZ, UR8 ;  /* 0x00000008ff047e24 */ /* 0x000fe2000f8e00ff */
[----:B--2---:R-:W-:Y:S01]  /*5130*/  MOV R7, UR7 ;  /* 0x0000000700077c02 */ /* 0x004fe20008000f00 */
[----:B------:R-:W-:Y:S01]  /*5140*/  IMAD.U32 R6, RZ, RZ, UR6 ;  /* 0x00000006ff067e24 */ /* 0x000fe2000f8e00ff */
[----:B----4-:R-:W-:Y:S01]  /*5150*/  MOV R11, UR5 ;  /* 0x00000005000b7c02 */ /* 0x010fe20008000f00 */
[----:B------:R-:W-:Y:S02]  /*5160*/  IMAD.U32 R10, RZ, RZ, UR4 ;  /* 0x00000004ff0a7e24 */ /* 0x000fe4000f8e00ff */
[----:B------:R-:W-:Y:S07]  /*5170*/  LEPC R20, `(.L_x_79) ;  /* 0x000000001014794e */ /* 0x000fee0000000000 */
[----:B---3-5:R-:W-:Y:S05]  /*5180*/  CALL.ABS.NOINC R14 ;  /* 0x000000000e007343 */ /* 0x028fea0003c00000 */
.L_x_79:
[----:B------:R-:W-:Y:S09]  /*5190*/  ULOP3.LUT UP0, URZ, UR50, 0x1b0, URZ, 0xc0, !UPT ;  /* 0x000001b032ff7892 */ /* 0x000ff2000f80c0ff */
[----:B------:R-:W-:Y:S05]  /*51a0*/  BRA.U !UP0, `(.L_x_80) ;  /* 0x0000000108407547 */ /* 0x000fea000b800000 */
        /* <DEDUP_REMOVED lines=16> */
.L_x_80:
[----:B------:R-:W-:Y:S01]  /*52b0*/  ISETP.NE.U32.AND P4, PT, R162, RZ, PT ;  /* 0x000000ffa200720c */ /* 0x000fe20003f85070 */
[----:B------:R-:W-:Y:S01]  /*52c0*/  UISETP.NE.AND UP2, UPT, UR51, URZ, UPT ;  /* 0x000000ff3300728c */ /* 0x000fe2000bf45270 */
[----:B------:R-:W-:Y:S01]  /*52d0*/  ISETP.NE.U32.AND P2, PT, RZ, UR38, PT ;  /* 0x00000026ff007c0c */ /* 0x000fe2000bf45070 */
[----:B------:R-:W-:Y:S01]  /*52e0*/  UISETP.NE.U32.AND UP1, UPT, UR44, URZ, UPT ;  /* 0x000000ff2c00728c */ /* 0x000fe2000bf25070 */
[----:B------:R-:W-:Y:S01]  /*52f0*/  ISETP.NE.AND.EX P4, PT, R163, RZ, PT, P4 ;  /* 0x000000ffa300720c */ /* 0x000fe20003f85340 */
[----:B------:R-:W-:Y:S01]  /*5300*/  UPLOP3.LUT UP0, UPT, UPT, UPT, UPT, 0x40, 0x4 ;  /* 0x000000000004789c */ /* 0x000fe20003f0e870 */
[----:B------:R-:W-:Y:S01]  /*5310*/  ISETP.NE.AND.EX P2, PT, RZ, UR39, PT, P2 ;  /* 0x00000027ff007c0c */ /* 0x000fe2000bf45320 */
[----:B------:R-:W-:Y:S01]  /*5320*/  UISETP.NE.AND.EX UP1, UPT, UR45, URZ, UPT, UP1 ;  /* 0x000000ff2d00728c */ /* 0x000fe2000bf25310 */
[----:B------:R-:W-:Y:S04]  /*5330*/  PLOP3.LUT P1, PT, PT, PT, UP2, 0x80, 0x8 ;  /* 0x000000000008781c */ /* 0x000fe80003f2f028 */
[----:B------:R-:W-:Y:S06]  /*5340*/  @UP2 UPLOP3.LUT UP0, UPT, UPT, UPT, UP1, 0x80, 0x8 ;  /* 0x000000000008289c */ /* 0x000fec0003f0f010 */
[----:B------:R-:W-:Y:S01]  /*5350*/  PLOP3.LUT P0, PT, PT, PT, UP0, 0x80, 0x8 ;  /* 0x000000000008781c */ /* 0x000fe20003f0f008 */
[----:B------:R-:W-:Y:S01]  /*5360*/  @!UPT UIADD3 URZ, UPT, UPT, URZ, URZ, URZ ;  /* 0x000000fffffff290 */ /* 0x000fe2000fffe0ff */
[----:B------:R-:W-:Y:S11]  /*5370*/  BRA.U !UP1, `(.L_x_81) ;  /* 0x0000000109387547 */ /* 0x000ff6000b800000 */
[----:B------:R-:W-:Y:S01]  /*5380*/  UISETP.NE.U32.AND UP0, UPT, UR38, URZ, UPT ;  /* 0x000000ff2600728c */ /* 0x000fe2000bf05070 */
[----:B------:R-:W-:Y:S02]  /*5390*/  HFMA2 R0, -RZ, RZ, 0, 5.9604644775390625e-08 ;  /* 0x00000001ff007431 */ /* 0x000fe400000001ff */
[----:B------:R-:W-:Y:S01]  /*53a0*/  IMAD.MOV.U32 R167, RZ, RZ, 0x1 ;  /* 0x00000001ffa77424 */ /* 0x000fe200078e00ff */
[----:B------:R-:W-:Y:S06]  /*53b0*/  UISETP.NE.AND.EX UP0, UPT, UR39, URZ, UPT, UP0 ;  /* 0x000000ff2700728c */ /* 0x000fec000bf05300 */
[----:B------:R-:W-:Y:S05]  /*53c0*/  PLOP3.LUT P3, PT, PT, PT, UP0, 0x80, 0x8 ;  /* 0x000000000008781c */ /* 0x000fea0003f6f008 */
[----:B------:R-:W1:Y:S01]  /*53d0*/  @UP0 LDCU.64 UR6, c[0x0][0x888] ;  /* 0x00011100ff0607ac */ /* 0x000e620008000a00 */
[----:B------:R-:W-:Y:S07]  /*53e0*/  @UP0 UIMAD UR4, UR36, UR44, URZ ;  /* 0x0000002c240402a4 */ /* 0x000fee000f8e02ff */
[----:B------:R-:W-:Y:S01]  /*53f0*/  @!P3 PRMT R167, R0, 0x7610, R167 ;  /* 0x0000761000a7b816 */ /* 0x000fe200000000a7 */
[----:B-1----:R-:W-:Y:S03]  /*5400*/  @UP0 UIMAD.WIDE UR6, UR4, 0x4, UR6 ;  /* 0x00000004040608a5 */ /* 0x002fe6000f8e0206 */
[----:B------:R-:W1:Y:S03]  /*5410*/  @!UP0 LDCU UR4, c[0x0][0x880] ;  /* 0x00011000ff0487ac */ /* 0x000e660008000800 */
[----:B------:R-:W-:Y:S01]  /*5420*/  IMAD.U32 R4, RZ, RZ, UR6 ;  /* 0x00000006ff047e24 */ /* 0x000fe2000f8e00ff */
[----:B------:R-:W-:Y:S05]  /*5430*/  MOV R5, UR7 ;  /* 0x0000000700057c02 */ /* 0x000fea0008000f00 */
[----:B-----5:R2:W5:Y:S02]  /*5440*/  @P3 LDG.E R81, desc[UR46][R4.64] ;  /* 0x0000002e04513981 */ /* 0x020564000c1e1900 */
[----:B-12---:R-:W-:Y:S02]  /*5450*/  @!P3 IMAD.U32 R81, RZ, RZ, UR4 ;  /* 0x00000004ff51be24 */ /* 0x006fe4000f8e00ff */
.L_x_81:
[----:B------:R-:W-:Y:S05]  /*5460*/  @!P4 BRA `(.L_x_82) ;  /* 0x000000000020c947 */ /* 0x000fea0003800000 */
[----:B------:R-:W-:Y:S04]  /*5470*/  ISETP.NE.U32.AND P3, PT, R160, RZ, PT ;  /* 0x000000ffa000720c */ /* 0x000fe80003f65070 */
[----:B------:R-:W-:Y:S11]  /*5480*/  ISETP.NE.AND.EX P3, PT, R161, RZ, PT, P3 ;  /* 0x000000ffa100720c */ /* 0x000ff60003f65330 */
[----:B------:R-:W-:Y:S02]  /*5490*/  @!UPT UIADD3 URZ, UPT, UPT, URZ, URZ, URZ ;  /* 0x000000fffffff290 */ /* 0x000fe4000fffe0ff */
[----:B------:R-:W1:Y:S01]  /*54a0*/  @P3 LDC.64 R4, c[0x0][0x8a8] ;  /* 0x00022a00ff043b82 */ /* 0x000e620000000a00 */
[----:B------:R-:W-:Y:S04]  /*54b0*/  @P3 IMAD R0, R162, UR36, RZ ;  /* 0x00000024a2003c24 */ /* 0x000fe8000f8e02ff */
[----:B-1----:R-:W-:Y:S05]  /*54c0*/  @P3 IMAD.WIDE R4, R0, 0x4, R4 ;  /* 0x0000000400043825 */ /* 0x002fea00078e0204 */
[----:B-----5:R1:W5:Y:S02]  /*54d0*/  @P3 LDG.E R76, desc[UR46][R4.64] ;  /* 0x0000002e044c3981 */ /* 0x020364000c1e1900 */
[----:B-1----:R-:W2:Y:S02]  /*54e0*/  @!P3 LDC R76, c[0x0][0x8a0] ;  /* 0x00022800ff4cbb82 */ /* 0x002ea40000000800 */
.L_x_82:
[----:B-----5:R-:W-:Y:S01]  /*54f0*/  FSETP.NEU.AND P4, PT, R81, RZ, PT ;  /* 0x000000ff5100720b */ /* 0x020fe20003f8d000 */
[----:B------:R-:W-:Y:S01]  /*5500*/  BSSY B1, `(.L_x_83) ;  /* 0x0000047000017945 */ /* 0x000fe20003800000 */
[----:B------:R-:W-:Y:S01]  /*5510*/  SEL R5, RZ, 0xffffffff, P2 ;  /* 0xffffffffff057807 */ /* 0x000fe20001000000 */
[----:B------:R-:W-:Y:S01]  /*5520*/  IMAD.MOV.U32 R192, RZ, RZ, 0x1 ;  /* 0x00000001ffc07424 */ /* 0x000fe200078e00ff */
[----:B------:R-:W-:Y:S01]  /*5530*/  LOP3.LUT P3, RZ, R167, 0xff, RZ, 0xc0, !PT ;  /* 0x000000ffa7ff7812 */ /* 0x000fe2000786c0ff */
[----:B------:R-:W-:Y:S01]  /*5540*/  IMAD R78, R79, 0xc0, R2 ;  /* 0x000000c04f4e7824 */ /* 0x000fe200078e0202 */
[----:B------:R-:W-:Y:S02]  /*5550*/  @P1 SEL R0, RZ, 0xffffffff, P4 ;  /* 0xffffffffff001807 */ /* 0x000fe40002000000 */
[----:B------:R-:W-:Y:S02]  /*5560*/  CS2R R158, SRZ ;  /* 0x00000000009e7805 */ /* 0x000fe4000001ff00 */
[----:B------:R-:W-:Y:S02]  /*5570*/  LEA R3, R176, UR49, 0x3 ;  /* 0x00000031b0037c11 */ /* 0x000fe4000f8e18ff */
[----:B------:R-:W-:Y:S02]  /*5580*/  CS2R R156, SRZ ;  /* 0x00000000009c7805 */ /* 0x000fe4000001ff00 */
[----:B------:R-:W-:Y:S02]  /*5590*/  @P0 SEL R0, R5, R0, !P3 ;  /* 0x0000000005000207 */ /* 0x000fe40005800000 */
[----:B------:R-:W-:Y:S02]  /*55a0*/  CS2R R154, SRZ ;  /* 0x00000000009a7805 */ /* 0x000fe4000001ff00 */
[----:B------:R-:W-:Y:S02]  /*55b0*/  LEA R187, R79, UR49, 0x3 ;  /* 0x000000314fbb7c11 */ /* 0x000fe4000f8e18ff */
[----:B------:R-:W-:Y:S02]  /*55c0*/  CS2R R152, SRZ ;  /* 0x0000000000987805 */ /* 0x000fe4000001ff00 */
[----:B------:R-:W-:Y:S02]  /*55d0*/  @P1 LOP3.LUT R0, R0, 0x1, RZ, 0xc0, !PT ;  /* 0x0000000100001812 */ /* 0x000fe400078ec0ff */
[----:B------:R-:W-:Y:S02]  /*55e0*/  CS2R R150, SRZ ;  /* 0x0000000000967805 */ /* 0x000fe4000001ff00 */
[----:B------:R-:W-:Y:S02]  /*55f0*/  SHF.L.U32 R4, R178, 0x1f, RZ ;  /* 0x0000001fb2047819 */ /* 0x000fe400000006ff */
[----:B------:R-:W-:Y:S02]  /*5600*/  CS2R R148, SRZ ;  /* 0x0000000000947805 */ /* 0x000fe4000001ff00 */
[----:B------:R-:W-:Y:S02]  /*5610*/  ISETP.NE.U32.OR P6, PT, R0, 0x1, !P1 ;  /* 0x000000010000780c */ /* 0x000fe40004fc5470 */
[----:B------:R-:W-:Y:S02]  /*5620*/  CS2R R146, SRZ ;  /* 0x0000000000927805 */ /* 0x000fe4000001ff00 */
[----:B------:R-:W-:Y:S02]  /*5630*/  PLOP3.LUT P2, PT, PT, PT, UP1, 0x80, 0x8 ;  /* 0x000000000008781c */ /* 0x000fe40003f4f018 */
[----:B------:R-:W-:Y:S02]  /*5640*/  CS2R R144, SRZ ;  /* 0x0000000000907805 */ /* 0x000fe4000001ff00 */
[----:B------:R-:W-:Y:S02]  /*5650*/  SEL R0, RZ, 0xffffffff, P4 ;  /* 0xffffffffff007807 */ /* 0x000fe40002000000 */
[----:B------:R-:W-:Y:S03]  /*5660*/  P2R R194, PR, RZ, 0x40 ;  /* 0x00000040ffc27803 */ /* 0x000fe60000000000 */
[----:B------:R-:W-:Y:S04]  /*5670*/  @P6 SHF.L.U32 R6, R175, 0x1f, RZ ;  /* 0x0000001faf066819 */ /* 0x000fe800000006ff */
[----:B------:R-:W-:Y:S01]  /*5680*/  @P2 SEL R0, R5, R0, !P3 ;  /* 0x0000000005002207 */ /* 0x000fe20005800000 */
[----:B------:R-:W1:Y:S03]  /*5690*/  @P6 SYNCS.PHASECHK.TRANS64.TRYWAIT P1, [R3+URZ+0x20], R6 ;  /* 0x00002006030065a7 */ /* 0x000e6600080211ff */
[----:B------:R-:W-:Y:S04]  /*56a0*/  LOP3.LUT R0, R0, 0x1, RZ, 0xc0, !PT ;  /* 0x0000000100007812 */ /* 0x000fe800078ec0ff */
[----:B------:R-:W-:Y:S04]  /*56b0*/  ISETP.NE.U32.AND P5, PT, R0, 0x1, PT ;  /* 0x000000010000780c */ /* 0x000fe80003fa5070 */
[----:B------:R-:W-:Y:S01]  /*56c0*/  P2R R193, PR, RZ, 0x20 ;  /* 0x00000020ffc17803 */ /* 0x000fe20000000000 */
[----:B------:R3:W4:Y:S01]  /*56d0*/  SYNCS.PHASECHK.TRANS64.TRYWAIT P0, [R187+URZ+0x80], R4 ;  /* 0x00008004bb0075a7 */ /* 0x00072200080011ff */
[----:B-1----:R-:W-:Y:S01]  /*56e0*/  @P6 SEL R192, RZ, 0x1, !P1 ;  /* 0x00000001ffc06807 */ /* 0x002fe20004800000 */
[----:B---3--:R-:W-:Y:S06]  /*56f0*/  @!P6 BRA `(.L_x_84) ;  /* 0x00000000009ce947 */ /* 0x008fec0003800000 */
[----:B------:R-:W-:Y:S01]  /*5700*/  @P5 IMAD R7, R176, 0x2000, R181 ;  /* 0x00002000b0075824 */ /* 0x000fe200078e02b5 */
[----:B------:R-:W-:Y:S01]  /*5710*/  ISETP.NE.AND P1, PT, R192, RZ, PT ;  /* 0x000000ffc000720c */ /* 0x000fe20003f25270 */
[----:B------:R-:W-:Y:S01]  /*5720*/  BSSY B0, `(.L_x_85) ;  /* 0x0000010000007945 */ /* 0x000fe20003800000 */
[----:B------:R-:W-:Y:S01]  /*5730*/  CS2R R146, SRZ ;  /* 0x0000000000927805 */ /* 0x000fe2000001ff00 */
[--C-:B------:R-:W-:Y:S01]  /*5740*/  @P5 IMAD R8, R182, -0x10, R7.reuse ;  /* 0xfffffff0b6085824 */ /* 0x100fe200078e0207 */
[----:B------:R-:W-:Y:S01]  /*5750*/  CS2R R144, SRZ ;  /* 0x0000000000907805 */ /* 0x000fe2000001ff00 */
[----:B------:R-:W-:Y:S01]  /*5760*/  @P5 IMAD R6, R180, -0x10, R7 ;  /* 0xfffffff0b4065824 */ /* 0x000fe200078e0207 */
[----:B------:R-:W-:Y:S01]  /*5770*/  CS2R R154, SRZ ;  /* 0x00000000009a7805 */ /* 0x000fe2000001ff00 */
[----:B------:R-:W-:Y:S01]  /*5780*/  @P5 IMAD R5, R179, 0x10, R8 ;  /* 0x00000010b3055824 */ /* 0x000fe200078e0208 */
[----:B------:R-:W-:Y:S02]  /*5790*/  CS2R R152, SRZ ;  /* 0x0000000000987805 */ /* 0x000fe4000001ff00 */
[----:B------:R-:W-:Y:S02]  /*57a0*/  CS2R R150, SRZ ;  /* 0x0000000000967805 */ /* 0x000fe4000001ff00 */
[----:B------:R-:W-:Y:S02]  /*57b0*/  CS2R R148, SRZ ;  /* 0x0000000000947805 */ /* 0x000fe4000001ff00 */
[----:B------:R-:W-:Y:S02]  /*57c0*/  CS2R R158, SRZ ;  /* 0x00000000009e7805 */ /* 0x000fe4000001ff00 */
[----:B------:R-:W-:Y:S01]  /*57d0*/  CS2R R156, SRZ ;  /* 0x00000000009c7805 */ /* 0x000fe2000001ff00 */
[----:B------:R-:W-:Y:S06]  /*57e0*/  @P1 BRA `(.L_x_86) ;  /* 0x00000000000c1947 */ /* 0x000fec0003800000 */
[----:B------:R-:W-:Y:S04]  /*57f0*/  SHF.L.U32 R0, R175, 0x1f, RZ ;  /* 0x0000001faf007819 */ /* 0x000fe800000006ff */
[----:B------:R-:W1:Y:S02]  /*5800*/  SYNCS.PHASECHK.TRANS64.TRYWAIT P1, [R3+URZ+0x20], R0 ;  /* 0x00002000030075a7 */ /* 0x000e6400080211ff */
[----:B-1----:R-:W-:Y:S05]  /*5810*/  @!P1 BRA `(.L_x_87) ;  /* 0x0000004800b89947 */ /* 0x002fea0003800000 */
.L_x_86:
[----:B------:R-:W-:Y:S05]  /*5820*/  BSYNC B0 ;  /* 0x0000000000007941 */ /* 0x000fea0003800000 */
.L_x_85:
[----:B------:R-:W-:Y:S01]  /*5830*/  ISETP.NE.AND P1, PT, R193, RZ, PT ;  /* 0x000000ffc100720c */ /* 0x000fe20003f25270 */
[----:B-1----:R-:W-:Y:S02]  /*5840*/  VIADD R3, R3, 0x38 ;  /* 0x0000003803037836 */ /* 0x002fe40000000000 */
[----:B------:R-:W-:Y:S02]  /*5850*/  IMAD.U32 R0, RZ, RZ, UR37 ;  /* 0x00000025ff007e24 */ /* 0x000fe4000f8e00ff */
[----:B------:R-:W-:Y:S03]  /*5860*/  VIADD R176, R176, 0x1 ;  /* 0x00000001b0b07836 */ /* 0x000fe60000000000 */
[----:B------:R-:W-:Y:S05]  /*5870*/  PRMT R0, R0, 0x654, R3 ;  /* 0x0000065400007816 */ /* 0x000fea0000000003 */
[----:B------:R1:W3:Y:S04]  /*5880*/  @P1 LDS.128 R144, [R7] ;  /* 0x0000000007901984 */ /* 0x0002e80000000c00 */
[----:B------:R1:W1:Y:S04]  /*5890*/  @P1 LDS.128 R152, [R6+0x20] ;  /* 0x0000200006981984 */ /* 0x0002680000000c00 */
[----:B------:R1:W1:Y:S04]  /*58a0*/  @P1 LDS.128 R148, [R8+0x10] ;  /* 0x0000100008941984 */ /* 0x0002680000000c00 */
[----:B------:R1:W1:Y:S01]  /*58b0*/  @P1 LDS.128 R156, [R5+0x10] ;  /* 0x00001000059c1984 */ /* 0x0002620000000c00 */
[C---:B------:R-:W-:Y:S01]  /*58c0*/  ISETP.NE.AND P1, PT, R176.reuse, 0x3, PT ;  /* 0x00000003b000780c */ /* 0x040fe20003f25270 */
[----:B------:R-:W-:Y:S01]  /*58d0*/  @!PT LDS RZ, [RZ] ;  /* 0x00000000fffff984 */ /* 0x000fe20000000800 */
[----:B------:R-:W-:Y:S01]  /*58e0*/  @!PT LDS RZ, [RZ] ;  /* 0x00000000fffff984 */ /* 0x000fe20000000800 */
[----:B------:R-:W-:Y:S01]  /*58f0*/  @!PT LDS RZ, [RZ] ;  /* 0x00000000fffff984 */ /* 0x000fe20000000800 */
[----:B------:R-:W-:Y:S01]  /*5900*/  @!PT LDS RZ, [RZ] ;  /* 0x00000000fffff984 */ /* 0x000fe20000000800 */
[----:B------:R5:W-:Y:S06]  /*5910*/  MEMBAR.ALL.CTA ;  /* 0x0000000000007992 */ /* 0x000bec0000008000 */
[----:B-----5:R-:W5:Y:S01]  /*5920*/  FENCE.VIEW.ASYNC.S ;  /* 0x00000000000073c6 */ /* 0x020f620000000000 */
[----:B------:R-:W-:Y:S01]  /*5930*/  SEL R176, R176, RZ, P1 ;  /* 0x000000ffb0b07207 */ /* 0x000fe20000800000 */
[----:B-----5:R5:W-:Y:S02]  /*5940*/  SYNCS.ARRIVE.TRANS64.RED.A1T0 RZ, [R0+URZ], RZ ;  /* 0x000000ff00ff79a7 */ /* 0x020be400081004ff */
[----:B-----5:R-:W-:Y:S04]  /*5950*/  SEL R0, RZ, 0x1, P1 ;  /* 0x00000001ff007807 */ /* 0x020fe80000800000 */
[----:B---3--:R-:W-:Y:S02]  /*5960*/  LOP3.LUT R175, R175, R0, RZ, 0x3c, !PT ;  /* 0x00000000afaf7212 */ /* 0x008fe400078e3cff */
.L_x_84:
[----:B------:R-:W-:Y:S05]  /*5970*/  BSYNC B1 ;  /* 0x0000000000017941 */ /* 0x000fea0003800000 */
.L_x_83:
[----:B------:R-:W-:Y:S04]  /*5980*/  SHF.R.U32.HI R3, RZ, 0x15, R78 ;  /* 0x00000015ff037819 */ /* 0x000fe8000001164e */
[----:B------:R-:W-:Y:S01]  /*5990*/  LOP3.LUT P1, RZ, R3, 0x3, R168, 0x48, !PT ;  /* 0x0000000303ff7812 */ /* 0x000fe200078248a8 */
[----:B------:R-:W-:Y:S01]  /*59a0*/  @!UPT UIADD3 URZ, UPT, UPT, URZ, URZ, URZ ;  /* 0x000000fffffff290 */ /* 0x000fe2000fffe0ff */
[----:B----4-:R-:W-:Y:S11]  /*59b0*/  @P0 BRA `(.L_x_88) ;  /* 0x0000000000080947 */ /* 0x010ff60003800000 */
[----:B------:R-:W3:Y:S02]  /*59c0*/  SYNCS.PHASECHK.TRANS64.TRYWAIT P0, [R187+URZ+0x80], R4 ;  /* 0x00008004bb0075a7 */ /* 0x000ee400080011ff */
[----:B---3--:R-:W-:Y:S05]  /*59d0*/  @!P0 BRA `(.L_x_89) ;  /* 0x00000048005c8947 */ /* 0x008fea0003800000 */
.L_x_88:
[----:B------:R-:W-:Y:S05]  /*59e0*/  @!P1 BRA `(.L_x_90) ;  /* 0x0000000000409947 */ /* 0x000fea0003800000 */
[----:B------:R-:W4:Y:S01]  /*59f0*/  LDCU.64 UR8, c[0x4][0x78] ;  /* 0x01000f00ff0877ac */ /* 0x000f220008000a00 */
[----:B------:R-:W-:Y:S01]  /*5a00*/  MOV R15, 0x0 ;  /* 0x00000000000f7802 */ /* 0x000fe20000000f00 */
[----:B------:R-:W-:Y:S02]  /*5a10*/  HFMA2 R12, -RZ, RZ, 0, 5.9604644775390625e-08 ;  /* 0x00000001ff0c7431 */ /* 0x000fe400000001ff */
[----:B-1----:R-:W-:Y:S02]  /*5a20*/  IMAD.MOV.U32 R8, RZ, RZ, 0x192 ;  /* 0x00000192ff087424 */ /* 0x002fe400078e00ff */
[----:B------:R-:W-:Y:S01]  /*5a30*/  IMAD.MOV.U32 R13, RZ, RZ, RZ ;  /* 0x000000ffff0d7224 */ /* 0x000fe200078e00ff */
[----:B------:R-:W1:Y:S01]  /*5a40*/  LDCU.64 UR6, c[0x4][0x80] ;  /* 0x01001000ff0677ac */ /* 0x000e620008000a00 */
[----:B------:R-:W2:Y:S01]  /*5a50*/  LDC.64 R14, c[0x4][R15] ;  /* 0x010000000f0e7b82 */ /* 0x000ea20000000a00 */
[----:B------:R-:W5:Y:S01]  /*5a60*/  LDCU.64 UR4, c[0x4][0x18] ;  /* 0x01000300ff0477ac */ /* 0x000f620008000a00 */
[----:B----4-:R-:W-:Y:S01]  /*5a70*/  MOV R5, UR9 ;  /* 0x0000000900057c02 */ /* 0x010fe20008000f00 */
[----:B---3--:R-:W-:Y:S01]  /*5a80*/  IMAD.U32 R4, RZ, RZ, UR8 ;  /* 0x00000008ff047e24 */ /* 0x008fe2000f8e00ff */
[----:B-1----:R-:W-:Y:S01]  /*5a90*/  MOV R7, UR7 ;  /* 0x0000000700077c02 */ /* 0x002fe20008000f00 */
[----:B------:R-:W-:Y:S01]  /*5aa0*/  IMAD.U32 R6, RZ, RZ, UR6 ;  /* 0x00000006ff067e24 */ /* 0x000fe2000f8e00ff */
[----:B-----5:R-:W-:Y:S01]  /*5ab0*/  MOV R11, UR5 ;  /* 0x00000005000b7c02 */ /* 0x020fe20008000f00 */
[----:B------:R-:W-:Y:S02]  /*5ac0*/  IMAD.U32 R10, RZ, RZ, UR4 ;  /* 0x00000004ff0a7e24 */ /* 0x000fe4000f8e00ff */
[----:B------:R-:W-:Y:S07]  /*5ad0*/  LEPC R20, `(.L_x_90) ;  /* 0x000000001014794e */ /* 0x000fee0000000000 */
[----:B--2---:R-:W-:Y:S05]  /*5ae0*/  CALL.ABS.NOINC R14 ;  /* 0x000000000e007343 */ /* 0x004fea0003c00000 */
.L_x_90:
[----:B------:R-:W-:Y:S01]  /*5af0*/  ISETP.NE.AND P0, PT, R183, RZ, PT ;  /* 0x000000ffb700720c */ /* 0x000fe20003f05270 */
[----:B------:R-:W-:Y:S05]  /*5b00*/  WARPSYNC.ALL ;  /* 0x0000000000007948 */ /* 0x000fea0003800000 */
[----:B------:R-:W-:Y:S01]  /*5b10*/  R2UR UR4, R78 ;  /* 0x000000004e0472ca */ /* 0x000fe200000e0000 */
[----:B------:R-:W-:Y:S01]  /*5b20*/  USHF.L.U32 UR5, UR54, 0xd, URZ ;  /* 0x0000000d36057899 */ /* 0x000fe200080006ff */
[-C--:B------:R-:W-:Y:S01]  /*5b30*/  F2FP.F16.E4M3.UNPACK_B R82, R144.reuse ;  /* 0x00000090ff52723e */ /* 0x080fe200020006ff */
[----:B------:R-:W-:Y:S01]  /*5b40*/  BSSY.RECONVERGENT B0, `(.L_x_91) ;  /* 0x000011a000007945 */ /* 0x000fe20003800200 */
[----:B------:R-:W-:Y:S02]  /*5b50*/  F2FP.F16.E4M3.UNPACK_B R84, R144.H1 ;  /* 0x00000090ff54723e */ /* 0x000fe400030006ff */
[-C--:B------:R-:W-:Y:S01]  /*5b60*/  F2FP.F16.E4M3.UNPACK_B R86, R145.reuse ;  /* 0x00000091ff56723e */ /* 0x080fe200020006ff */
[--C-:B------:R-:W-:Y:S01]  /*5b70*/  HADD2.F32 R80, -RZ, R82.reuse.H0_H0 ;  /* 0x20000052ff507230 */ /* 0x100fe20000004100 */
[----:B------:R-:W-:Y:S01]  /*5b80*/  F2FP.F16.E4M3.UNPACK_B R88, R145.H1 ;  /* 0x00000091ff58723e */ /* 0x000fe200030006ff */
[----:B------:R-:W-:Y:S01]  /*5b90*/  HADD2.F32 R82, -RZ, R82.H1_H1 ;  /* 0x30000052ff527230 */ /* 0x000fe20000004100 */
[-C--:B------:R-:W-:Y:S01]  /*5ba0*/  F2FP.F16.E4M3.UNPACK_B R90, R146.reuse ;  /* 0x00000092ff5a723e */ /* 0x080fe200020006ff */
[----:B------:R-:W-:Y:S01]  /*5bb0*/  HADD2.F32 R83, -RZ, R84.H0_H0 ;  /* 0x20000054ff537230 */ /* 0x000fe20000004100 */
[----:B------:R-:W-:Y:S01]  /*5bc0*/  F2FP.F16.E4M3.UNPACK_B R92, R146.H1 ;  /* 0x00000092ff5c723e */ /* 0x000fe200030006ff */
[----:B-1-3--:R-:W2:Y:S01]  /*5bd0*/  LDTM.x64 R4, tmem[UR4] ;  /* 0x00000004000479ee */ /* 0x00aea20008340000 */
[----:B------:R-:W-:Y:S01]  /*5be0*/  F2FP.F16.E4M3.UNPACK_B R94, R147 ;  /* 0x00000093ff5e723e */ /* 0x000fe200020006ff */
[--C-:B------:R-:W-:Y:S01]  /*5bf0*/  HADD2.F32 R85, -RZ, R86.reuse.H0_H0 ;  /* 0x20000056ff557230 */ /* 0x100fe20000004100 */
[----:B------:R-:W-:Y:S01]  /*5c00*/  SHF.L.U32 R195, R171, 0x4, RZ ;  /* 0x00000004abc37819 */ /* 0x000fe200000006ff */
[----:B------:R-:W-:Y:S01]  /*5c10*/  HADD2.F32 R86, -RZ, R86.H1_H1 ;  /* 0x30000056ff567230 */ /* 0x000fe20000004100 */
[----:B------:R-:W-:Y:S01]  /*5c20*/  IADD3 R201, PT, PT, R181, UR5, RZ ;  /* 0x00000005b5c97c10 */ /* 0x000fe2000fffe0ff */
[--C-:B------:R-:W-:Y:S01]  /*5c30*/  HADD2.F32 R89, -RZ, R90.reuse.H0_H0 ;  /* 0x2000005aff597230 */ /* 0x100fe20000004100 */
[----:B------:R-:W-:Y:S01]  /*5c40*/  SHF.L.U32 R200, R170, 0x4, RZ ;  /* 0x00000004aac87819 */ /* 0x000fe200000006ff */
[----:B------:R-:W-:Y:S01]  /*5c50*/  HADD2.F32 R90, -RZ, R90.H1_H1 ;  /* 0x3000005aff5a7230 */ /* 0x000fe20000004100 */
[-C--:B------:R-:W-:Y:S01]  /*5c60*/  IADD3 R203, PT, PT, R195, R201.reuse, RZ ;  /* 0x000000c9c3cb7210 */ /* 0x080fe20007ffe0ff */
[--C-:B------:R-:W-:Y:S01]  /*5c70*/  HADD2.F32 R93, -RZ, R94.reuse.H0_H0 ;  /* 0x2000005eff5d7230 */ /* 0x100fe20000004100 */
[----:B------:R-:W-:Y:S01]  /*5c80*/  IADD3 R202, PT, PT, R200, R201, RZ ;  /* 0x000000c9c8ca7210 */ /* 0x000fe20007ffe0ff */
[----:B------:R-:W-:Y:S01]  /*5c90*/  HADD2.F32 R94, -RZ, R94.H1_H1 ;  /* 0x3000005eff5e7230 */ /* 0x000fe20000004100 */
[----:B------:R-:W-:Y:S01]  /*5ca0*/  SHF.L.U32 R186, R179, 0x4, RZ ;  /* 0x00000004b3ba7819 */ /* 0x000fe200000006ff */
[----:B------:R-:W-:Y:S01]  /*5cb0*/  HADD2.F32 R84, -RZ, R84.H1_H1 ;  /* 0x30000054ff547230 */ /* 0x000fe20000004100 */
[----:B------:R-:W-:Y:S01]  /*5cc0*/  F2FP.F16.E4M3.UNPACK_B R98, R148 ;  /* 0x00000094ff62723e */ /* 0x000fe200020006ff */
[--C-:B------:R-:W-:Y:S01]  /*5cd0*/  HADD2.F32 R87, -RZ, R88.reuse.H0_H0 ;  /* 0x20000058ff577230 */ /* 0x100fe20000004100 */
[----:B------:R-:W-:Y:S01]  /*5ce0*/  IADD3 R201, PT, PT, R186, R203, RZ ;  /* 0x000000cbbac97210 */ /* 0x000fe20007ffe0ff */
[----:B------:R-:W-:Y:S01]  /*5cf0*/  HADD2.F32 R88, -RZ, R88.H1_H1 ;  /* 0x30000058ff587230 */ /* 0x000fe20000004100 */
[----:B------:R-:W-:Y:S01]  /*5d00*/  F2FP.F16.E4M3.UNPACK_B R102, R149 ;  /* 0x00000095ff66723e */ /* 0x000fe200020006ff */
[--C-:B------:R-:W-:Y:S01]  /*5d10*/  HADD2.F32 R97, -RZ, R98.reuse.H0_H0 ;  /* 0x20000062ff617230 */ /* 0x100fe20000004100 */
[----:B------:R-:W-:Y:S01]  /*5d20*/  F2FP.F16.E4M3.UNPACK_B R106, R150 ;  /* 0x00000096ff6a723e */ /* 0x000fe200020006ff */
[----:B------:R-:W-:Y:S01]  /*5d30*/  HADD2.F32 R98, -RZ, R98.H1_H1 ;  /* 0x30000062ff627230 */ /* 0x000fe20000004100 */
[----:B------:R-:W-:Y:S01]  /*5d40*/  F2FP.F16.E4M3.UNPACK_B R110, R151 ;  /* 0x00000097ff6e723e */ /* 0x000fe200020006ff */
[C---:B--2---:R-:W-:Y:S01]  /*5d50*/  FMUL R0, R76.reuse, R4 ;  /* 0x000000044c007220 */ /* 0x044fe20000400000 */
[C---:B------:R-:W-:Y:S01]  /*5d60*/  FMUL R3, R76.reuse, R5 ;  /* 0x000000054c037220 */ /* 0x040fe20000400000 */
[C---:B------:R-:W-:Y:S01]  /*5d70*/  FMUL R4, R76.reuse, R8 ;  /* 0x000000084c047220 */ /* 0x040fe20000400000 */
[C---:B------:R-:W-:Y:S01]  /*5d80*/  FMUL R5, R76.reuse, R9 ;  /* 0x000000094c057220 */ /* 0x040fe20000400000 */
[C---:B------:R-:W-:Y:S01]  /*5d90*/  FFMA R0, R81.reuse, R80, R0 ;  /* 0x0000005051007223 */ /* 0x040fe20000000000 */
[C---:B------:R-:W-:Y:S01]  /*5da0*/  FFMA R3, R81.reuse, R82, R3 ;  /* 0x0000005251037223 */ /* 0x040fe20000000003 */
[C---:B------:R-:W-:Y:S01]  /*5db0*/  FMUL R8, R76.reuse, R12 ;  /* 0x0000000c4c087220 */ /* 0x040fe20000400000 */
[C---:B------:R-:W-:Y:S01]  /*5dc0*/  FMUL R9, R76.reuse, R13 ;  /* 0x0000000d4c097220 */ /* 0x040fe20000400000 */
[C---:B------:R-:W-:Y:S01]  /*5dd0*/  FMUL R12, R76.reuse, R16 ;  /* 0x000000104c0c7220 */ /* 0x040fe20000400000 */
[C---:B------:R-:W-:Y:S01]  /*5de0*/  FMUL R13, R76.reuse, R17 ;  /* 0x000000114c0d7220 */ /* 0x040fe20000400000 */
[C---:B------:R-:W-:Y:S01]  /*5df0*/  FMUL R16, R76.reuse, R20 ;  /* 0x000000144c107220 */ /* 0x040fe20000400000 */
[C---:B------:R-:W-:Y:S01]  /*5e00*/  FMUL R17, R76.reuse, R21 ;  /* 0x000000154c117220 */ /* 0x040fe20000400000 */
[--C-:B------:R-:W-:Y:S02]  /*5e10*/  HADD2.F32 R101, -RZ, R102.reuse.H0_H0 ;  /* 0x20000066ff657230 */ /* 0x100fe40000004100 */
[C---:B------:R-:W-:Y:S01]  /*5e20*/  FMUL R20, R76.reuse, R24 ;  /* 0x000000184c147220 */ /* 0x040fe20000400000 */
[----:B------:R-:W-:Y:S02]  /*5e30*/  HADD2.F32 R102, -RZ, R102.H1_H1 ;  /* 0x30000066ff667230 */ /* 0x000fe40000004100 */
        /* <DEDUP_REMOVED lines=9> */
[C---:B------:R-:W-:Y:S01]  /*5ed0*/  FMUL R32, R76.reuse, R36 ;  /* 0x000000244c207220 */ /* 0x040fe20000400000 */
[C---:B------:R-:W-:Y:S01]  /*5ee0*/  FMUL R33, R76.reuse, R37 ;  /* 0x000000254c217220 */ /* 0x040fe20000400000 */
[C---:B------:R-:W-:Y:S01]  /*5ef0*/  FMUL R36, R76.reuse, R40 ;  /* 0x000000284c247220 */ /* 0x040fe20000400000 */
[C---:B------:R-:W-:Y:S01]  /*5f00*/  FMUL R37, R76.reuse, R41 ;  /* 0x000000294c257220 */ /* 0x040fe20000400000 */
[C---:B------:R-:W-:Y:S01]  /*5f10*/  FMUL R40, R76.reuse, R44 ;  /* 0x0000002c4c287220 */ /* 0x040fe20000400000 */
[----:B------:R-:W-:Y:S01]  /*5f20*/  F2FP.F16.E4M3.UNPACK_B R96, R147.H1 ;  /* 0x00000093ff60723e */ /* 0x000fe200030006ff */
        /* <DEDUP_REMOVED lines=14> */
[----:B------:R-:W-:Y:S01]  /*6010*/  F2FP.F16.E4M3.UNPACK_B R114, R152 ;  /* 0x00000098ff72723e */ /* 0x000fe200020006ff */
[C---:B------:R-:W-:Y:S01]  /*6020*/  FMUL R61, R76.reuse, R65 ;  /* 0x000000414c3d7220 */ /* 0x040fe20000400000 */
[C---:B------:R-:W-:Y:S01]  /*6030*/  FMUL R6, R76.reuse, R6 ;  /* 0x000000064c067220 */ /* 0x040fe20000400000 */
[----:B------:R-:W-:Y:S01]  /*6040*/  F2FP.F16.E4M3.UNPACK_B R116, R152.H1 ;  /* 0x00000098ff74723e */ /* 0x000fe200030006ff */
[C---:B------:R-:W-:Y:S01]  /*6050*/  FMUL R7, R76.reuse, R7 ;  /* 0x000000074c077220 */ /* 0x040fe20000400000 */
[--C-:B------:R-:W-:Y:S02]  /*6060*/  HADD2.F32 R113, -RZ, R114.reuse.H0_H0 ;  /* 0x20000072ff717230 */ /* 0x100fe40000004100 */
[C---:B------:R-:W-:Y:S01]  /*6070*/  FFMA R6, R81.reuse, R83, R6 ;  /* 0x0000005351067223 */ /* 0x040fe20000000006 */
[----:B------:R-:W-:Y:S01]  /*6080*/  F2FP.F16.E4M3.UNPACK_B R118, R153 ;  /* 0x00000099ff76723e */ /* 0x000fe200020006ff */
[C---:B------:R-:W-:Y:S01]  /*6090*/  FFMA R7, R81.reuse, R84, R7 ;  /* 0x0000005451077223 */ /* 0x040fe20000000007 */
[C---:B------:R-:W-:Y:S01]  /*60a0*/  FFMA R4, R81.reuse, R85, R4 ;  /* 0x0000005551047223 */ /* 0x040fe20000000004 */
[----:B------:R-:W-:Y:S01]  /*60b0*/  F2FP.F16.E4M3.UNPACK_B R120, R153.H1 ;  /* 0x00000099ff78723e */ /* 0x000fe200030006ff */
[----:B------:R-:W-:Y:S01]  /*60c0*/  FFMA R5, R81, R86, R5 ;  /* 0x0000005651057223 */ /* 0x000fe20000000005 */
[----:B------:R-:W-:Y:S01]  /*60d0*/  HADD2.F32 R114, -RZ, R114.H1_H1 ;  /* 0x30000072ff727230 */ /* 0x000fe20000004100 */
[----:B------:R-:W-:Y:S01]  /*60e0*/  F2FP.SATFINITE.E4M3.F32.PACK_AB_MERGE_C R188, R7, R6, RZ ;  /* 0x0000000607bc723e */ /* 0x000fe200048070ff */
[--C-:B------:R-:W-:Y:S02]  /*60f0*/  HADD2.F32 R117, -RZ, R118.reuse.H0_H0 ;  /* 0x20000076ff757230 */ /* 0x100fe40000004100 */
[C---:B------:R-:W-:Y:S01]  /*6100*/  FMUL R10, R76.reuse, R10 ;  /* 0x0000000a4c0a7220 */ /* 0x040fe20000400000 */
[----:B------:R-:W-:Y:S01]  /*6110*/  HADD2.F32 R118, -RZ, R118.H1_H1 ;  /* 0x30000076ff767230 */ /* 0x000fe20000004100 */
[----:B------:R-:W-:Y:S01]  /*6120*/  F2FP.SATFINITE.E4M3.F32.PACK_AB_MERGE_C R188, R3, R0, R188 ;  /* 0x0000000003bc723e */ /* 0x000fe200048070bc */
[C---:B------:R-:W-:Y:S01]  /*6130*/  FMUL R11, R76.reuse, R11 ;  /* 0x0000000b4c0b7220 */ /* 0x040fe20000400000 */
[--C-:B------:R-:W-:Y:S02]  /*6140*/  HADD2.F32 R91, -RZ, R92.reuse.H0_H0 ;  /* 0x2000005cff5b7230 */ /* 0x100fe40000004100 */
[C---:B------:R-:W-:Y:S01]  /*6150*/  FFMA R10, R81.reuse, R87, R10 ;  /* 0x00000057510a7223 */ /* 0x040fe2000000000a */
[----:B------:R-:W-:Y:S02]  /*6160*/  HADD2.F32 R92, -RZ, R92.H1_H1 ;  /* 0x3000005cff5c7230 */ /* 0x000fe40000004100 */
[C---:B------:R-:W-:Y:S01]  /*6170*/  FFMA R11, R81.reuse, R88, R11 ;  /* 0x00000058510b7223 */ /* 0x040fe2000000000b */
[C---:B------:R-:W-:Y:S01]  /*6180*/  FFMA R8, R81.reuse, R89, R8 ;  /* 0x0000005951087223 */ /* 0x040fe20000000008 */
[----:B------:R-:W-:Y:S01]  /*6190*/  F2FP.F16.E4M3.UNPACK_B R122, R154 ;  /* 0x0000009aff7a723e */ /* 0x000fe200020006ff */
[----:B------:R-:W-:Y:S01]  /*61a0*/  FFMA R9, R81, R90, R9 ;  /* 0x0000005a51097223 */ /* 0x000fe20000000009 */
[C---:B------:R-:W-:Y:S01]  /*61b0*/  FMUL R14, R76.reuse, R14 ;  /* 0x0000000e4c0e7220 */ /* 0x040fe20000400000 */
[----:B------:R-:W-:Y:S01]  /*61c0*/  F2FP.F16.E4M3.UNPACK_B R124, R154.H1 ;  /* 0x0000009aff7c723e */ /* 0x000fe200030006ff */
[C---:B------:R-:W-:Y:S01]  /*61d0*/  FMUL R15, R76.reuse, R15 ;  /* 0x0000000f4c0f7220 */ /* 0x040fe20000400000 */
[----:B------:R-:W-:Y:S01]  /*61e0*/  HADD2.F32 R95, -RZ, R96.H0_H0 ;  /* 0x20000060ff5f7230 */ /* 0x000fe20000004100 */
[----:B------:R-:W-:Y:S01]  /*61f0*/  F2FP.SATFINITE.E4M3.F32.PACK_AB_MERGE_C R189, R11, R10, RZ ;  /* 0x0000000a0bbd723e */ /* 0x000fe200048070ff */
[C---:B------:R-:W-:Y:S01]  /*6200*/  FFMA R14, R81.reuse, R91, R14 ;  /* 0x0000005b510e7223 */ /* 0x040fe2000000000e */
[C---:B------:R-:W-:Y:S01]  /*6210*/  FFMA R15, R81.reuse, R92, R15 ;  /* 0x0000005c510f7223 */ /* 0x040fe2000000000f */
[C---:B------:R-:W-:Y:S01]  /*6220*/  FFMA R12, R81.reuse, R93, R12 ;  /* 0x0000005d510c7223 */ /* 0x040fe2000000000c */
[----:B------:R-:W-:Y:S01]  /*6230*/  F2FP.F16.E4M3.UNPACK_B R126, R155 ;  /* 0x0000009bff7e723e */ /* 0x000fe200020006ff */
[----:B------:R-:W-:Y:S01]  /*6240*/  FFMA R13, R81, R94, R13 ;  /* 0x0000005e510d7223 */ /* 0x000fe2000000000d */
[----:B------:R-:W-:Y:S01]  /*6250*/  F2FP.SATFINITE.E4M3.F32.PACK_AB_MERGE_C R189, R5, R4, R189 ;  /* 0x0000000405bd723e */ /* 0x000fe200048070bd */
[--C-:B------:R-:W-:Y:S01]  /*6260*/  HADD2.F32 R121, -RZ, R122.reuse.H0_H0 ;  /* 0x2000007aff797230 */ /* 0x100fe20000004100 */
[----:B------:R-:W-:Y:S01]  /*6270*/  F2FP.SATFINITE.E4M3.F32.PACK_AB_MERGE_C R190, R15, R14, RZ ;  /* 0x0000000e0fbe723e */ /* 0x000fe200048070ff */
[----:B------:R-:W-:Y:S02]  /*6280*/  HADD2.F32 R122, -RZ, R122.H1_H1 ;  /* 0x3000007aff7a7230 */ /* 0x000fe40000004100 */
[C---:B------:R-:W-:Y:S01]  /*6290*/  FMUL R18, R76.reuse, R18 ;  /* 0x000000124c127220 */ /* 0x040fe20000400000 */
[----:B------:R-:W-:Y:S01]  /*62a0*/  HADD2.F32 R96, -RZ, R96.H1_H1 ;  /* 0x30000060ff607230 */ /* 0x000fe20000004100 */
[----:B------:R-:W-:Y:S01]  /*62b0*/  F2FP.SATFINITE.E4M3.F32.PACK_AB_MERGE_C R190, R9, R8, R190 ;  /* 0x0000000809be723e */ /* 0x000fe200048070be */
[--C-:B------:R-:W-:Y:S02]  /*62c0*/  HADD2.F32 R125, -RZ, R126.reuse.H0_H0 ;  /* 0x2000007eff7d7230 */ /* 0x100fe40000004100 */
[C---:B------:R-:W-:Y:S01]  /*62d0*/  FFMA R18, R81.reuse, R95, R18 ;  /* 0x0000005f51127223 */ /* 0x040fe20000000012 */
[----:B------:R-:W-:Y:S02]  /*62e0*/  HADD2.F32 R126, -RZ, R126.H1_H1 ;  /* 0x3000007eff7e7230 */ /* 0x000fe40000004100 */
[C---:B------:R-:W-:Y:S01]  /*62f0*/  FMUL R19, R76.reuse, R19 ;  /* 0x000000134c137220 */ /* 0x040fe20000400000 */
[--C-:B------:R-:W-:Y:S02]  /*6300*/  HADD2.F32 R99, -RZ, R100.reuse.H0_H0 ;  /* 0x20000064ff637230 */ /* 0x100fe40000004100 */
[C---:B------:R-:W-:Y:S01]  /*6310*/  FMUL R22, R76.reuse, R22 ;  /* 0x000000164c167220 */ /* 0x040fe20000400000 */
[----:B------:R-:W-:Y:S02]  /*6320*/  HADD2.F32 R100, -RZ, R100.H1_H1 ;  /* 0x30000064ff647230 */ /* 0x000fe40000004100 */
[C---:B------:R-:W-:Y:S01]  /*6330*/  FFMA R19, R81.reuse, R96, R19 ;  /* 0x0000006051137223 */ /* 0x040fe20000000013 */
[C---:B------:R-:W-:Y:S01]  /*6340*/  FFMA R16, R81.reuse, R97, R16 ;  /* 0x0000006151107223 */ /* 0x040fe20000000010 */
[C---:B------:R-:W-:Y:S01]  /*6350*/  FFMA R17, R81.reuse, R98, R17 ;  /* 0x0000006251117223 */ /* 0x040fe20000000011 */
[----:B------:R-:W-:Y:S01]  /*6360*/  F2FP.F16.E4M3.UNPACK_B R128, R155.H1 ;  /* 0x0000009bff80723e */ /* 0x000fe200030006ff */
[----:B------:R-:W-:Y:S01]  /*6370*/  FFMA R22, R81, R99, R22 ;  /* 0x0000006351167223 */ /* 0x000fe20000000016 */
[----:B------:R-:W-:Y:S01]  /*6380*/  F2FP.SATFINITE.E4M3.F32.PACK_AB_MERGE_C R191, R19, R18, RZ ;  /* 0x0000001213bf723e */ /* 0x000fe200048070ff */
[C---:B------:R-:W-:Y:S01]  /*6390*/  FMUL R23, R76.reuse, R23 ;  /* 0x000000174c177220 */ /* 0x040fe20000400000 */
[--C-:B------:R-:W-:Y:S02]  /*63a0*/  HADD2.F32 R103, -RZ, R104.reuse.H0_H0 ;  /* 0x20000068ff677230 */ /* 0x100fe40000004100 */
[C---:B------:R-:W-:Y:S01]  /*63b0*/  FMUL R26, R76.reuse, R26 ;  /* 0x0000001a4c1a7220 */ /* 0x040fe20000400000 */
[----:B------:R-:W-:Y:S01]  /*63c0*/  HADD2.F32 R104, -RZ, R104.H1_H1 ;  /* 0x30000068ff687230 */ /* 0x000fe20000004100 */
[----:B------:R-:W-:Y:S01]  /*63d0*/  F2FP.SATFINITE.E4M3.F32.PACK_AB_MERGE_C R191, R13, R12, R191 ;  /* 0x0000000c0dbf723e */ /* 0x000fe200048070bf */
[C---:B------:R-:W-:Y:S01]  /*63e0*/  FFMA R23, R81.reuse, R100, R23 ;  /* 0x0000006451177223 */ /* 0x040fe20000000017 */
[C---:B------:R-:W-:Y:S01]  /*63f0*/  FFMA R20, R81.reuse, R101, R20 ;  /* 0x0000006551147223 */ /* 0x040fe20000000014 */
[----:B------:R-:W-:Y:S01]  /*6400*/  FFMA R21, R81, R102, R21 ;  /* 0x0000006651157223 */ /* 0x000fe20000000015 */
[----:B------:R-:W-:Y:S01]  /*6410*/  F2FP.F16.E4M3.UNPACK_B R130, R156 ;  /* 0x0000009cff82723e */ /* 0x000fe200020006ff */
[----:B------:R1:W-:Y:S01]  /*6420*/  STS.128 [R181+UR5+0x6000], R188 ;  /* 0x006000bcb5007988 */ /* 0x0003e20008000c05 */
[----:B------:R-:W-:Y:S01]  /*6430*/  F2FP.SATFINITE.E4M3.F32.PACK_AB_MERGE_C R196, R23, R22, RZ ;  /* 0x0000001617c4723e */ /* 0x000fe200048070ff */
[----:B------:R-:W-:Y:S01]  /*6440*/  FFMA R26, R81, R103, R26 ;  /* 0x00000067511a7223 */ /* 0x000fe2000000001a */
[C---:B------:R-:W-:Y:S01]  /*6450*/  FMUL R27, R76.reuse, R27 ;  /* 0x0000001b4c1b7220 */ /* 0x040fe20000400000 */
[----:B------:R-:W-:Y:S01]  /*6460*/  HADD2.F32 R107, -RZ, R108.H0_H0 ;  /* 0x2000006cff6b7230 */ /* 0x000fe20000004100 */
[----:B------:R-:W-:Y:S01]  /*6470*/  F2FP.SATFINITE.E4M3.F32.PACK_AB_MERGE_C R196, R17, R16, R196 ;  /* 0x0000001011c4723e */ /* 0x000fe200048070c4 */
[--C-:B------:R-:W-:Y:S02]  /*6480*/  HADD2.F32 R129, -RZ, R130.reuse.H0_H0 ;  /* 0x20000082ff817230 */ /* 0x100fe40000004100 */
[C---:B------:R-:W-:Y:S01]  /*6490*/  FFMA R27, R81.reuse, R104, R27 ;  /* 0x00000068511b7223 */ /* 0x040fe2000000001b */
[C---:B------:R-:W-:Y:S01]  /*64a0*/  FFMA R24, R81.reuse, R105, R24 ;  /* 0x0000006951187223 */ /* 0x040fe20000000018 */
[----:B------:R-:W-:Y:S01]  /*64b0*/  FFMA R25, R81, R106, R25 ;  /* 0x0000006a51197223 */ /* 0x000fe20000000019 */
[----:B------:R-:W-:Y:S02]  /*64c0*/  HADD2.F32 R130, -RZ, R130.H1_H1 ;  /* 0x30000082ff827230 */ /* 0x000fe40000004100 */
[C---:B------:R-:W-:Y:S01]  /*64d0*/  FMUL R30, R76.reuse, R30 ;  /* 0x0000001e4c1e7220 */ /* 0x040fe20000400000 */
[----:B------:R-:W-:Y:S01]  /*64e0*/  F2FP.F16.E4M3.UNPACK_B R132, R156.H1 ;  /* 0x0000009cff84723e */ /* 0x000fe200030006ff */
[----:B------:R-:W-:Y:S01]  /*64f0*/  HADD2.F32 R108, -RZ, R108.H1_H1 ;  /* 0x3000006cff6c7230 */ /* 0x000fe20000004100 */
[----:B------:R-:W-:Y:S01]  /*6500*/  F2FP.SATFINITE.E4M3.F32.PACK_AB_MERGE_C R197, R27, R26, RZ ;  /* 0x0000001a1bc5723e */ /* 0x000fe200048070ff */
[----:B------:R-:W-:Y:S01]  /*6510*/  FFMA R30, R81, R107, R30 ;  /* 0x0000006b511e7223 */ /* 0x000fe2000000001e */
[C---:B------:R-:W-:Y:S01]  /*6520*/  FMUL R31, R76.reuse, R31 ;  /* 0x0000001f4c1f7220 */ /* 0x040fe20000400000 */
[--C-:B------:R-:W-:Y:S01]  /*6530*/  HADD2.F32 R111, -RZ, R112.reuse.H0_H0 ;  /* 0x20000070ff6f7230 */ /* 0x100fe20000004100 */
[----:B------:R-:W-:Y:S01]  /*6540*/  F2FP.SATFINITE.E4M3.F32.PACK_AB_MERGE_C R197, R21, R20, R197 ;  /* 0x0000001415c5723e */ /* 0x000fe200048070c5 */
[----:B------:R-:W-:Y:S02]  /*6550*/  HADD2.F32 R112, -RZ, R112.H1_H1 ;  /* 0x30000070ff707230 */ /* 0x000fe40000004100 */
[C---:B------:R-:W-:Y:S01]  /*6560*/  FFMA R31, R81.reuse, R108, R31 ;  /* 0x0000006c511f7223 */ /* 0x040fe2000000001f */
[C---:B------:R-:W-:Y:S01]  /*6570*/  FFMA R28, R81.reuse, R109, R28 ;  /* 0x0000006d511c7223 */ /* 0x040fe2000000001c */
[----:B------:R-:W-:Y:S01]  /*6580*/  FFMA R29, R81, R110, R29 ;  /* 0x0000006e511d7223 */ /* 0x000fe2000000001d */
[C---:B------:R-:W-:Y:S01]  /*6590*/  FMUL R34, R76.reuse, R34 ;  /* 0x000000224c227220 */ /* 0x040fe20000400000 */
[----:B------:R-:W-:Y:S01]  /*65a0*/  F2FP.F16.E4M3.UNPACK_B R134, R157 ;  /* 0x0000009dff86723e */ /* 0x000fe200020006ff */
[C---:B------:R-:W-:Y:S01]  /*65b0*/  FMUL R35, R76.reuse, R35 ;  /* 0x000000234c237220 */ /* 0x040fe20000400000 */
[----:B------:R-:W-:Y:S01]  /*65c0*/  HADD2.F32 R115, -RZ, R116.H0_H0 ;  /* 0x20000074ff737230 */ /* 0x000fe20000004100 */
[----:B------:R-:W-:Y:S01]  /*65d0*/  F2FP.SATFINITE.E4M3.F32.PACK_AB_MERGE_C R198, R31, R30, RZ ;  /* 0x0000001e1fc6723e */ /* 0x000fe200048070ff */
[C---:B------:R-:W-:Y:S01]  /*65e0*/  FFMA R34, R81.reuse, R111, R34 ;  /* 0x0000006f51227223 */ /* 0x040fe20000000022 */
[C---:B------:R-:W-:Y:S01]  /*65f0*/  FFMA R35, R81.reuse, R112, R35 ;  /* 0x0000007051237223 */ /* 0x040fe20000000023 */
[C---:B------:R-:W-:Y:S01]  /*6600*/  FFMA R32, R81.reuse, R113, R32 ;  /* 0x0000007151207223 */ /* 0x040fe20000000020 */
[----:B------:R-:W-:Y:S01]  /*6610*/  F2FP.F16.E4M3.UNPACK_B R136, R157.H1 ;  /* 0x0000009dff88723e */ /* 0x000fe200030006ff */
        /* <DEDUP_REMOVED lines=8> */
[C---:B------:R-:W-:Y:S01]  /*66a0*/  FMUL R39, R76.reuse, R39 ;  /* 0x000000274c277220 */ /* 0x040fe20000400000 */
[--C-:B------:R-:W-:Y:S02]  /*66b0*/  HADD2.F32 R119, -RZ, R120.reuse.H0_H0 ;  /* 0x20000078ff777230 */ /* 0x100fe40000004100 */
[C---:B------:R-:W-:Y:S01]  /*66c0*/  FFMA R38, R81.reuse, R115, R38 ;  /* 0x0000007351267223 */ /* 0x040fe20000000026 */
[----:B------:R-:W-:Y:S01]  /*66d0*/  HADD2.F32 R120, -RZ, R120.H1_H1 ;  /* 0x30000078ff787230 */ /* 0x000fe20000004100 */
[----:B------:R1:W-:Y:S01]  /*66e0*/  STS.128 [R203+0x6010], R196 ;  /* 0x006010c4cb007388 */ /* 0x0003e20000000c00 */
        /* <DEDUP_REMOVED lines=26> */
[C---:B------:R-:W-:Y:S01]  /*6890*/  FFMA R45, R81.reuse, R126, R45 ;  /* 0x0000007e512d7223 */ /* 0x040fe2000000002d */
[C---:B------:R-:W-:Y:S01]  /*68a0*/  FMUL R50, R76.reuse, R50 ;  /* 0x000000324c327220 */ /* 0x040fe20000400000 */
[C---:B------:R-:W-:Y:S01]  /*68b0*/  FMUL R51, R76.reuse, R51 ;  /* 0x000000334c337220 */ /* 0x040fe20000400000 */
[--C-:B------:R-:W-:Y:S02]  /*68c0*/  HADD2.F32 R131, -RZ, R132.reuse.H0_H0 ;  /* 0x20000084ff837230 */ /* 0x100fe40000004100 */
[C---:B------:R-:W-:Y:S01]  /*68d0*/  FMUL R54, R76.reuse, R54 ;  /* 0x000000364c367220 */ /* 0x040fe20000400000 */
[C---:B------:R-:W-:Y:S01]  /*68e0*/  FFMA R50, R81.reuse, R127, R50 ;  /* 0x0000007f51327223 */ /* 0x040fe20000000032 */
[----:B------:R-:W-:Y:S02]  /*68f0*/  HADD2.F32 R132, -RZ, R132.H1_H1 ;  /* 0x30000084ff847230 */ /* 0x000fe40000004100 */
[C---:B------:R-:W-:Y:S01]  /*6900*/  FFMA R51, R81.reuse, R128, R51 ;  /* 0x0000008051337223 */ /* 0x040fe20000000033 */
[C---:B------:R-:W-:Y:S01]  /*6910*/  FMUL R55, R76.reuse, R55 ;  /* 0x000000374c377220 */ /* 0x040fe20000400000 */
[C---:B------:R-:W-:Y:S01]  /*6920*/  FFMA R48, R81.reuse, R129, R48 ;  /* 0x0000008151307223 */ /* 0x040fe20000000030 */
[C---:B------:R-:W-:Y:S01]  /*6930*/  FFMA R49, R81.reuse, R130, R49 ;  /* 0x0000008251317223 */ /* 0x040fe20000000031 */
[--C-:B------:R-:W-:Y:S02]  /*6940*/  HADD2.F32 R135, -RZ, R136.reuse.H0_H0 ;  /* 0x20000088ff877230 */ /* 0x100fe40000004100 */
[C---:B------:R-:W-:Y:S01]  /*6950*/  FFMA R54, R81.reuse, R131, R54 ;  /* 0x0000008351367223 */ /* 0x040fe20000000036 */
[----:B------:R-:W-:Y:S01]  /*6960*/  HADD2.F32 R136, -RZ, R136.H1_H1 ;  /* 0x30000088ff887230 */ /* 0x000fe20000004100 */
[----:B------:R-:W-:Y:S01]  /*6970*/  F2FP.F16.E4M3.UNPACK_B R142, R159 ;  /* 0x0000009fff8e723e */ /* 0x000fe200020006ff */
[C---:B------:R-:W-:Y:S01]  /*6980*/  FMUL R58, R76.reuse, R58 ;  /* 0x0000003a4c3a7220 */ /* 0x040fe20000400000 */
[C---:B------:R-:W-:Y:S01]  /*6990*/  FFMA R55, R81.reuse, R132, R55 ;  /* 0x0000008451377223 */ /* 0x040fe20000000037 */
[C---:B------:R-:W-:Y:S01]  /*69a0*/  FMUL R59, R76.reuse, R59 ;  /* 0x0000003b4c3b7220 */ /* 0x040fe20000400000 */
[C---:B------:R-:W-:Y:S01]  /*69b0*/  FFMA R52, R81.reuse, R133, R52 ;  /* 0x0000008551347223 */ /* 0x040fe20000000034 */
[----:B------:R-:W-:Y:S01]  /*69c0*/  F2FP.F16.E4M3.UNPACK_B R80, R159.H1 ;  /* 0x0000009fff50723e */ /* 0x000fe200030006ff */
[C---:B------:R-:W-:Y:S01]  /*69d0*/  FFMA R53, R81.reuse, R134, R53 ;  /* 0x0000008651357223 */ /* 0x040fe20000000035 */
[--C-:B------:R-:W-:Y:S02]  /*69e0*/  HADD2.F32 R139, -RZ, R140.reuse.H0_H0 ;  /* 0x2000008cff8b7230 */ /* 0x100fe40000004100 */
[C---:B------:R-:W-:Y:S01]  /*69f0*/  FFMA R58, R81.reuse, R135, R58 ;  /* 0x00000087513a7223 */ /* 0x040fe2000000003a */
[----:B------:R-:W-:Y:S02]  /*6a00*/  HADD2.F32 R140, -RZ, R140.H1_H1 ;  /* 0x3000008cff8c7230 */ /* 0x000fe40000004100 */
[C---:B------:R-:W-:Y:S01]  /*6a10*/  FMUL R62, R76.reuse, R62 ;  /* 0x0000003e4c3e7220 */ /* 0x040fe20000400000 */
[--C-:B------:R-:W-:Y:S02]  /*6a20*/  HADD2.F32 R141, -RZ, R142.reuse.H0_H0 ;  /* 0x2000008eff8d7230 */ /* 0x100fe40000004100 */
[C---:B------:R-:W-:Y:S01]  /*6a30*/  FFMA R59, R81.reuse, R136, R59 ;  /* 0x00000088513b7223 */ /* 0x040fe2000000003b */
[C---:B------:R-:W-:Y:S01]  /*6a40*/  FMUL R63, R76.reuse, R63 ;  /* 0x0000003f4c3f7220 */ /* 0x040fe20000400000 */
[C---:B------:R-:W-:Y:S01]  /*6a50*/  FFMA R56, R81.reuse, R137, R56 ;  /* 0x0000008951387223 */ /* 0x040fe20000000038 */
[----:B------:R-:W-:Y:S02]  /*6a60*/  HADD2.F32 R142, -RZ, R142.H1_H1 ;  /* 0x3000008eff8e7230 */ /* 0x000fe40000004100 */
[C---:B------:R-:W-:Y:S01]  /*6a70*/  FFMA R57, R81.reuse, R138, R57 ;  /* 0x0000008a51397223 */ /* 0x040fe20000000039 */
[--C-:B------:R-:W-:Y:S02]  /*6a80*/  HADD2.F32 R83, -RZ, R80.reuse.H0_H0 ;  /* 0x20000050ff537230 */ /* 0x100fe40000004100 */
[C---:B------:R-:W-:Y:S01]  /*6a90*/  FFMA R62, R81.reuse, R139, R62 ;  /* 0x0000008b513e7223 */ /* 0x040fe2000000003e */
[----:B------:R-:W-:Y:S02]  /*6aa0*/  HADD2.F32 R80, -RZ, R80.H1_H1 ;  /* 0x30000050ff507230 */ /* 0x000fe40000004100 */
[C---:B------:R-:W-:Y:S01]  /*6ab0*/  FMUL R66, R76.reuse, R66 ;  /* 0x000000424c427220 */ /* 0x040fe20000400000 */
[----:B------:R-:W-:Y:S01]  /*6ac0*/  FFMA R63, R81, R140, R63 ;  /* 0x0000008c513f7223 */ /* 0x000fe2000000003f */
[----:B------:R-:W-:Y:S01]  /*6ad0*/  FMUL R67, R76, R67 ;  /* 0x000000434c437220 */ /* 0x000fe20000400000 */
[----:B------:R-:W-:Y:S01]  /*6ae0*/  F2FP.SATFINITE.E4M3.F32.PACK_AB_MERGE_C R206, R47, R46, RZ ;  /* 0x0000002e2fce723e */ /* 0x000fe200048070ff */
[----:B------:R-:W-:Y:S01]  /*6af0*/  FFMA R60, R81, R141, R60 ;  /* 0x0000008d513c7223 */ /* 0x000fe2000000003c */
[----:B------:R-:W-:Y:S01]  /*6b00*/  F2FP.SATFINITE.E4M3.F32.PACK_AB_MERGE_C R207, R51, R50, RZ ;  /* 0x0000003233cf723e */ /* 0x000fe200048070ff */
[C---:B------:R-:W-:Y:S01]  /*6b10*/  FFMA R61, R81.reuse, R142, R61 ;  /* 0x0000008e513d7223 */ /* 0x040fe2000000003d */
[C---:B------:R-:W-:Y:S01]  /*6b20*/  FFMA R66, R81.reuse, R83, R66 ;  /* 0x0000005351427223 */ /* 0x040fe20000000042 */
[----:B------:R-:W-:Y:S01]  /*6b30*/  FFMA R67, R81, R80, R67 ;  /* 0x0000005051437223 */ /* 0x000fe20000000043 */
[----:B------:R-:W-:Y:S02]  /*6b40*/  F2FP.SATFINITE.E4M3.F32.PACK_AB_MERGE_C R206, R41, R40, R206 ;  /* 0x0000002829ce723e */ /* 0x000fe400048070ce */
[----:B------:R-:W-:Y:S02]  /*6b50*/  F2FP.SATFINITE.E4M3.F32.PACK_AB_MERGE_C R207, R45, R44, R207 ;  /* 0x0000002c2dcf723e */ /* 0x000fe400048070cf */
[----:B------:R-:W-:Y:S02]  /*6b60*/  F2FP.SATFINITE.E4M3.F32.PACK_AB_MERGE_C R208, R55, R54, RZ ;  /* 0x0000003637d0723e */ /* 0x000fe400048070ff */
[----:B------:R-:W-:Y:S01]  /*6b70*/  F2FP.SATFINITE.E4M3.F32.PACK_AB_MERGE_C R209, R59, R58, RZ ;  /* 0x0000003a3bd1723e */ /* 0x000fe200048070ff */
[----:B------:R1:W-:Y:S01]  /*6b80*/  STS.128 [R202+0x6020], R204 ;  /* 0x006020ccca007388 */ /* 0x0003e20000000c00 */
[----:B------:R-:W-:Y:S02]  /*6b90*/  F2FP.SATFINITE.E4M3.F32.PACK_AB_MERGE_C R210, R63, R62, RZ ;  /* 0x0000003e3fd2723e */ /* 0x000fe400048070ff */
[----:B------:R-:W-:Y:S02]  /*6ba0*/  F2FP.SATFINITE.E4M3.F32.PACK_AB_MERGE_C R211, R67, R66, RZ ;  /* 0x0000004243d3723e */ /* 0x000fe400048070ff */
[----:B------:R-:W-:Y:S02]  /*6bb0*/  F2FP.SATFINITE.E4M3.F32.PACK_AB_MERGE_C R208, R49, R48, R208 ;  /* 0x0000003031d0723e */ /* 0x000fe400048070d0 */
[----:B------:R-:W-:Y:S02]  /*6bc0*/  F2FP.SATFINITE.E4M3.F32.PACK_AB_MERGE_C R209, R53, R52, R209 ;  /* 0x0000003435d1723e */ /* 0x000fe400048070d1 */
[----:B------:R-:W-:Y:S02]  /*6bd0*/  F2FP.SATFINITE.E4M3.F32.PACK_AB_MERGE_C R210, R57, R56, R210 ;  /* 0x0000003839d2723e */ /* 0x000fe400048070d2 */
[----:B------:R-:W-:Y:S05]  /*6be0*/  F2FP.SATFINITE.E4M3.F32.PACK_AB_MERGE_C R211, R61, R60, R211 ;  /* 0x0000003c3dd3723e */ /* 0x000fea00048070d3 */
[----:B------:R1:W-:Y:S01]  /*6bf0*/  STS.128 [R201+0x6010], R208 ;  /* 0x006010d0c9007388 */ /* 0x0003e20000000c00 */
[----:B------:R-:W-:Y:S01]  /*6c00*/  @!PT LDS RZ, [RZ] ;  /* 0x00000000fffff984 */ /* 0x000fe20000000800 */
[----:B------:R-:W-:Y:S01]  /*6c10*/  @!PT LDS RZ, [RZ] ;  /* 0x00000000fffff984 */ /* 0x000fe20000000800 */
[----:B------:R-:W-:Y:S01]  /*6c20*/  @!PT LDS RZ, [RZ] ;  /* 0x00000000fffff984 */ /* 0x000fe20000000800 */
[----:B------:R-:W-:Y:S01]  /*6c30*/  @!PT LDS RZ, [RZ] ;  /* 0x00000000fffff984 */ /* 0x000fe20000000800 */
[----:B------:R2:W-:Y:S07]  /*6c40*/  MEMBAR.ALL.CTA ;  /* 0x0000000000007992 */ /* 0x0005ee0000008000 */
[----:B--2---:R-:W2:Y:S02]  /*6c50*/  FENCE.VIEW.ASYNC.S ;  /* 0x00000000000073c6 */ /* 0x004ea40000000000 */
[----:B--2---:R-:W-:Y:S06]  /*6c60*/  BAR.SYNC.DEFER_BLOCKING 0x1, 0x80 ;  /* 0x0042000000007b1d */ /* 0x004fec0000010000 */
[----:B------:R-:W-:Y:S05]  /*6c70*/  @P0 BRA `(.L_x_92) ;  /* 0x0000000000180947 */ /* 0x000fea0003800000 */
[----:B------:R-:W-:Y:S02]  /*6c80*/  UIADD3 UR6, UP0, UPT, UR52, 0x680, URZ ;  /* 0x0000068034067890 */ /* 0x000fe4000ff1e0ff */
[----:B------:R-:W-:Y:S02]  /*6c90*/  UIADD3 UR40, UPT, UPT, UR49, 0x6200, UR5 ;  /* 0x0000620031287890 */ /* 0x000fe4000fffe005 */
[----:B------:R-:W-:Y:S01]  /*6ca0*/  UIADD3.X UR7, UPT, UPT, URZ, UR53, URZ, UP0, !UPT ;  /* 0x00000035ff077290 */ /* 0x000fe200087fe4ff */
[----:B------:R-:W-:Y:S08]  /*6cb0*/  UMOV UR43, UR36 ;  /* 0x00000024002b7c82 */ /* 0x000ff00008000000 */
[----:B------:R2:W-:Y:S02]  /*6cc0*/  UTMASTG.3D [UR40], [UR6] ;  /* 0x00000028060073b5 */ /* 0x0005e40008010000 */
[----:B--2---:R0:W-:Y:S02]  /*6cd0*/  UTMACMDFLUSH ;  /* 0x00000000000079b7 */ /* 0x0041e40000000000 */
.L_x_92:
[----:B------:R-:W-:Y:S05]  /*6ce0*/  BSYNC.RECONVERGENT B0 ;  /* 0x0000000000007941 */ /* 0x000fea0003800200 */
.L_x_91:
[----:B------:R-:W-:Y:S01]  /*6cf0*/  UIADD3 UR40, UPT, UPT, UR54, 0x1, URZ ;  /* 0x0000000136287890 */ /* 0x000fe2000fffe0ff */
[----:B------:R-:W-:Y:S01]  /*6d00*/  ISETP.NE.AND P1, PT, R194, RZ, PT ;  /* 0x000000ffc200720c */ /* 0x000fe20003f25270 */
[----:B------:R-:W-:Y:S01]  /*6d10*/  BSSY.RECONVERGENT B0, `(.L_x_93) ;  /* 0x0000007000007945 */ /* 0x000fe20003800200 */
[----:B------:R-:W-:Y:S01]  /*6d20*/  LEA R4, R176, UR49, 0x3 ;  /* 0x00000031b0047c11 */ /* 0x000fe2000f8e18ff */
[----:B------:R-:W-:Y:S04]  /*6d30*/  UISETP.NE.AND UP0, UPT, UR40, 0x2, UPT ;  /* 0x000000022800788c */ /* 0x000fe8000bf05270 */
[----:B------:R-:W-:Y:S06]  /*6d40*/  USEL UR40, UR40, URZ, UP0 ;  /* 0x000000ff28287287 */ /* 0x000fec0008000000 */
[----:B------:R-:W-:Y:S01]  /*6d50*/  @P1 SHF.L.U32 R3, R175, 0x1f, RZ ;  /* 0x0000001faf031819 */ /* 0x000fe200000006ff */
[----:B------:R-:W-:Y:S05]  /*6d60*/  @P0 BRA `(.L_x_94) ;  /* 0x0000000000040947 */ /* 0x000fea0003800000 */
[----:B------:R-:W-:Y:S04]  /*6d70*/  DEPBAR.LE SB0, 0x1 ;  /* 0x000080400000791a */ /* 0x000fe80000000000 */
.L_x_94:
[----:B------:R-:W-:Y:S05]  /*6d80*/  BSYNC.RECONVERGENT B0 ;  /* 0x0000000000007941 */ /* 0x000fea0003800200 */
.L_x_93:
[----:B------:R-:W-:Y:S06]  /*6d90*/  BAR.SYNC.DEFER_BLOCKING 0x1, 0x80 ;  /* 0x0042000000007b1d */ /* 0x000fec0000010000 */
[----:B------:R-:W2:Y:S01]  /*6da0*/  @P1 SYNCS.PHASECHK.TRANS64.TRYWAIT P0, [R4+URZ+0x20], R3 ;  /* 0x00002003040015a7 */ /* 0x000ea200080011ff */
[----:B------:R-:W-:Y:S01]  /*6db0*/  BSSY B1, `(.L_x_95) ;  /* 0x0000023000017945 */ /* 0x000fe20003800000 */
[----:B--2---:R-:W-:Y:S03]  /*6dc0*/  @P1 SEL R192, RZ, 0x1, !P0 ;  /* 0x00000001ffc01807 */ /* 0x004fe60004000000 */
[----:B------:R-:W-:Y:S05]  /*6dd0*/  @!P1 BRA `(.L_x_96) ;  /* 0x0000000000809947 */ /* 0x000fea0003800000 */
[----:B------:R-:W-:Y:S01]  /*6de0*/  ISETP.NE.AND P1, PT, R193, RZ, PT ;  /* 0x000000ffc100720c */ /* 0x000fe20003f25270 */
[----:B------:R-:W-:Y:S01]  /*6df0*/  BSSY B0, `(.L_x_97) ;  /* 0x000000a000007945 */ /* 0x000fe20003800000 */
[----:B------:R-:W-:Y:S11]  /*6e00*/  ISETP.NE.AND P0, PT, R192, RZ, PT ;  /* 0x000000ffc000720c */ /* 0x000ff60003f05270 */
[----:B------:R-:W-:Y:S04]  /*6e10*/  @P1 IMAD R0, R176, 0x2000, R181 ;  /* 0x00002000b0001824 */ /* 0x000fe800078e02b5 */
[C---:B------:R-:W-:Y:S01]  /*6e20*/  @P1 IMAD.IADD R7, R0.reuse, 0x1, R195 ;  /* 0x0000000100071824 */ /* 0x040fe200078e02c3 */
[----:B------:R-:W-:Y:S03]  /*6e30*/  @P1 IADD3 R6, PT, PT, R0, R200, RZ ;  /* 0x000000c800061210 */ /* 0x000fe60007ffe0ff */
[----:B------:R-:W-:Y:S01]  /*6e40*/  @P1 IMAD.IADD R5, R186, 0x1, R7 ;  /* 0x00000001ba051824 */ /* 0x000fe200078e0207 */
[----:B------:R-:W-:Y:S06]  /*6e50*/  @P0 BRA `(.L_x_98) ;  /* 0x00000000000c0947 */ /* 0x000fec0003800000 */
[----:B------:R-:W-:Y:S04]  /*6e60*/  SHF.L.U32 R3, R175, 0x1f, RZ ;  /* 0x0000001faf037819 */ /* 0x000fe800000006ff */
[----:B------:R-:W2:Y:S02]  /*6e70*/  SYNCS.PHASECHK.TRANS64.TRYWAIT P0, [R4+URZ+0x20], R3 ;  /* 0x00002003040075a7 */ /* 0x000ea400080011ff */
[----:B--2---:R-:W-:Y:S05]  /*6e80*/  @!P0 BRA `(.L_x_99) ;  /* 0x0000003400448947 */ /* 0x004fea0003800000 */
.L_x_98:
[----:B------:R-:W-:Y:S05]  /*6e90*/  BSYNC B0 ;  /* 0x0000000000007941 */ /* 0x000fea0003800000 */
.L_x_97:
[----:B------:R-:W-:Y:S01]  /*6ea0*/  ISETP.NE.AND P0, PT, R193, RZ, PT ;  /* 0x000000ffc100720c */ /* 0x000fe20003f05270 */
[----:B--2---:R-:W-:Y:S02]  /*6eb0*/  VIADD R4, R4, 0x38 ;  /* 0x0000003804047836 */ /* 0x004fe40000000000 */
        /* <DEDUP_REMOVED lines=14> */
[----:B------:R-:W-:Y:S02]  /*6fa0*/  SEL R176, R176, RZ, P0 ;  /* 0x000000ffb0b07207 */ /* 0x000fe40000000000 */
[----:B--2---:R-:W-:Y:S04]  /*6fb0*/  SEL R0, RZ, 0x1, P0 ;  /* 0x00000001ff007807 */ /* 0x004fe80000000000 */
[----:B------:R-:W-:Y:S01]  /*6fc0*/  LOP3.LUT R175, R175, R0, RZ, 0x3c, !PT ;  /* 0x00000000afaf7212 */ /* 0x000fe200078e3cff */
[----:B-----5:R4:W-:Y:S06]  /*6fd0*/  SYNCS.ARRIVE.TRANS64.RED.A1T0 RZ, [R3+URZ], RZ ;  /* 0x000000ff03ff79a7 */ /* 0x0209ec00081004ff */
.L_x_96:
[----:B------:R-:W-:Y:S05]  /*6fe0*/  BSYNC B1 ;  /* 0x0000000000017941 */ /* 0x000fea0003800000 */
.L_x_95:
[----:B----4-:R-:W-:Y:S05]  /*6ff0*/  VIADD R3, R78, 0x40 ;  /* 0x000000404e037836 */ /* 0x010fea0000000000 */
[----:B------:R-:W-:Y:S04]  /*7000*/  SHF.R.U32.HI R3, RZ, 0x15, R3 ;  /* 0x00000015ff037819 */ /* 0x000fe80000011603 */
[----:B------:R-:W-:Y:S11]  /*7010*/  LOP3.LUT P0, RZ, R3, 0x3, R168, 0x48, !PT ;  /* 0x0000000303ff7812 */ /* 0x000ff600078048a8 */
[----:B------:R-:W-:Y:S02]  /*7020*/  @!UPT UIADD3 URZ, UPT, UPT, URZ, URZ, URZ ;  /* 0x000000fffffff290 */ /* 0x000fe4000fffe0ff */
[----:B------:R-:W-:Y:S05]  /*7030*/  @!P0 BRA `(.L_x_100) ;  /* 0x0000000000408947 */ /* 0x000fea0003800000 */
[----:B------:R-:W2:Y:S01]  /*7040*/  LDCU.64 UR8, c[0x4][0x78] ;  /* 0x01000f00ff0877ac */ /* 0x000ea20008000a00 */
[----:B------:R-:W-:Y:S01]  /*7050*/  MOV R15, 0x0 ;  /* 0x00000000000f7802 */ /* 0x000fe20000000f00 */
[----:B------:R-:W-:Y:S02]  /*7060*/  HFMA2 R12, -RZ, RZ, 0, 5.9604644775390625e-08 ;  /* 0x00000001ff0c7431 */ /* 0x000fe400000001ff */
[----:B------:R-:W-:Y:S02]  /*7070*/  IMAD.MOV.U32 R8, RZ, RZ, 0x192 ;  /* 0x00000192ff087424 */ /* 0x000fe400078e00ff */
[----:B------:R-:W-:Y:S01]  /*7080*/  IMAD.MOV.U32 R13, RZ, RZ, RZ ;  /* 0x000000ffff0d7224 */ /* 0x000fe200078e00ff */
[----:B------:R-:W4:Y:S01]  /*7090*/  LDCU.64 UR6, c[0x4][0x80] ;  /* 0x01001000ff0677ac */ /* 0x000f220008000a00 */
[----:B------:R-:W1:Y:S01]  /*70a0*/  LDC.64 R14, c[0x4][R15] ;  /* 0x010000000f0e7b82 */ /* 0x000e620000000a00 */
[----:B------:R-:W5:Y:S01]  /*70b0*/  LDCU.64 UR4, c[0x4][0x18] ;  /* 0x01000300ff0477ac */ /* 0x000f620008000a00 */
[----:B--2---:R-:W-:Y:S01]  /*70c0*/  MOV R5, UR9 ;  /* 0x0000000900057c02 */ /* 0x004fe20008000f00 */
[----:B------:R-:W-:Y:S01]  /*70d0*/  IMAD.U32 R4, RZ, RZ, UR8 ;  /* 0x00000008ff047e24 */ /* 0x000fe2000f8e00ff */
[----:B----4-:R-:W-:Y:S01]  /*70e0*/  MOV R7, UR7 ;  /* 0x0000000700077c02 */ /* 0x010fe20008000f00 */
[----:B------:R-:W-:Y:S01]  /*70f0*/  IMAD.U32 R6, RZ, RZ, UR6 ;  /* 0x00000006ff067e24 */ /* 0x000fe2000f8e00ff */
[----:B-----5:R-:W-:Y:S01]  /*7100*/  MOV R11, UR5 ;  /* 0x00000005000b7c02 */ /* 0x020fe20008000f00 */
[----:B------:R-:W-:Y:S02]  /*7110*/  IMAD.U32 R10, RZ, RZ, UR4 ;  /* 0x00000004ff0a7e24 */ /* 0x000fe4000f8e00ff */
[----:B------:R-:W-:Y:S07]  /*7120*/  LEPC R20, `(.L_x_100) ;  /* 0x000000001014794e */ /* 0x000fee0000000000 */
[----:B-1-3--:R-:W-:Y:S05]  /*7130*/  CALL.ABS.NOINC R14 ;  /* 0x000000000e007343 */ /* 0x00afea0003c00000 */
.L_x_100:
[----:B------:R-:W-:Y:S01]  /*7140*/  ISETP.NE.AND P0, PT, R183, RZ, PT ;  /* 0x000000ffb700720c */ /* 0x000fe20003f05270 */
[----:B------:R-:W-:Y:S05]  /*7150*/  WARPSYNC.ALL ;  /* 0x0000000000007948 */ /* 0x000fea0003800000 */
[-C--:B---3--:R-:W-:Y:S01]  /*7160*/  F2FP.F16.E4M3.UNPACK_B R4, R145.reuse.H1 ;  /* 0x00000091ff04723e */ /* 0x088fe200030006ff */
[----:B------:R-:W-:Y:S01]  /*7170*/  USHF.L.U32 UR8, UR40, 0xd, URZ ;  /* 0x0000000d28087899 */ /* 0x000fe200080006ff */
[----:B------:R-:W-:Y:S01]  /*7180*/  F2FP.F16.E4M3.UNPACK_B R5, R145 ;  /* 0x00000091ff05723e */ /* 0x000fe200020006ff */
[----:B------:R-:W-:Y:S01]  /*7190*/  BSSY.RECONVERGENT B0, `(.L_x_101) ;  /* 0x0000119000007945 */ /* 0x000fe20003800200 */
[----:B------:R-:W-:Y:S01]  /*71a0*/  R2UR UR4, R78 ;  /* 0x000000004e0472ca */ /* 0x000fe200000e0000 */
[--C-:B------:R-:W-:Y:S01]  /*71b0*/  HADD2.F32 R86, -RZ, R4.reuse.H1_H1 ;  /* 0x30000004ff567230 */ /* 0x100fe20000004100 */
[----:B------:R-:W-:Y:S01]  /*71c0*/  F2FP.F16.E4M3.UNPACK_B R0, R144.H1 ;  /* 0x00000090ff00723e */ /* 0x000fe200030006ff */
[----:B------:R-:W-:Y:S01]  /*71d0*/  HADD2.F32 R87, -RZ, R4.H0_H0 ;  /* 0x20000004ff577230 */ /* 0x000fe20000004100 */
[----:B------:R-:W-:Y:S01]  /*71e0*/  F2FP.F16.E4M3.UNPACK_B R4, R146.H1 ;  /* 0x00000092ff04723e */ /* 0x000fe200030006ff */
[--C-:B------:R-:W-:Y:S01]  /*71f0*/  HADD2.F32 R85, -RZ, R5.reuse.H0_H0 ;  /* 0x20000005ff557230 */ /* 0x100fe20000004100 */
[----:B-1----:R-:W-:Y:S01]  /*7200*/  F2FP.F16.E4M3.UNPACK_B R123, R154.H1 ;  /* 0x0000009aff7b723e */ /* 0x002fe200030006ff */
[--C-:B------:R-:W-:Y:S01]  /*7210*/  HADD2.F32 R83, -RZ, R0.reuse.H0_H0 ;  /* 0x20000000ff537230 */ /* 0x100fe20000004100 */
[----:B------:R-:W-:Y:S01]  /*7220*/  F2FP.F16.E4M3.UNPACK_B R127, R155.H1 ;  /* 0x0000009bff7f723e */ /* 0x000fe200030006ff */
[----:B------:R-:W-:Y:S01]  /*7230*/  HADD2.F32 R82, -RZ, R0.H1_H1 ;  /* 0x30000000ff527230 */ /* 0x000fe20000004100 */
[----:B------:R-:W-:Y:S01]  /*7240*/  F2FP.F16.E4M3.UNPACK_B R0, R146 ;  /* 0x00000092ff00723e */ /* 0x000fe200020006ff */
[--C-:B------:R-:W-:Y:S01]  /*7250*/  HADD2.F32 R89, -RZ, R4.reuse.H0_H0 ;  /* 0x20000004ff597230 */ /* 0x100fe20000004100 */
[----:B------:R-:W-:Y:S01]  /*7260*/  F2FP.F16.E4M3.UNPACK_B R129, R156 ;  /* 0x0000009cff81723e */ /* 0x000fe200020006ff */
[----:B------:R-:W-:Y:S01]  /*7270*/  HADD2.F32 R92, -RZ, R4.H1_H1 ;  /* 0x30000004ff5c7230 */ /* 0x000fe20000004100 */
[----:B------:R-:W-:Y:S01]  /*7280*/  F2FP.F16.E4M3.UNPACK_B R4, R148 ;  /* 0x00000094ff04723e */ /* 0x000fe200020006ff */
[--C-:B------:R-:W-:Y:S01]  /*7290*/  HADD2.F32 R88, -RZ, R0.reuse.H0_H0 ;  /* 0x20000000ff587230 */ /* 0x100fe20000004100 */
[----:B------:R-:W-:Y:S01]  /*72a0*/  F2FP.F16.E4M3.UNPACK_B R133, R157 ;  /* 0x0000009dff85723e */ /* 0x000fe200020006ff */
[----:B------:R-:W-:Y:S01]  /*72b0*/  HADD2.F32 R90, -RZ, R0.H1_H1 ;  /* 0x30000000ff5a7230 */ /* 0x000fe20000004100 */
[-C--:B------:R-:W-:Y:S01]  /*72c0*/  F2FP.F16.E4M3.UNPACK_B R0, R147.reuse.H1 ;  /* 0x00000093ff00723e */ /* 0x080fe200030006ff */
[----:B------:R-:W-:Y:S01]  /*72d0*/  HADD2.F32 R84, -RZ, R5.H1_H1 ;  /* 0x30000005ff547230 */ /* 0x000fe20000004100 */
[----:B------:R-:W-:Y:S01]  /*72e0*/  F2FP.F16.E4M3.UNPACK_B R5, R147 ;  /* 0x00000093ff05723e */ /* 0x000fe200020006ff */
[--C-:B------:R-:W-:Y:S01]  /*72f0*/  HADD2.F32 R95, -RZ, R4.reuse.H0_H0 ;  /* 0x20000004ff5f7230 */ /* 0x100fe20000004100 */
[----:B------:R-:W-:Y:S01]  /*7300*/  F2FP.F16.E4M3.UNPACK_B R80, R144 ;  /* 0x00000090ff50723e */ /* 0x000fe200020006ff */
[----:B------:R-:W-:Y:S01]  /*7310*/  HADD2.F32 R98, -RZ, R4.H1_H1 ;  /* 0x30000004ff627230 */ /* 0x000fe20000004100 */
[-C--:B------:R-:W-:Y:S01]  /*7320*/  F2FP.F16.E4M3.UNPACK_B R4, R149.reuse.H1 ;  /* 0x00000095ff04723e */ /* 0x080fe200030006ff */
[--C-:B------:R-:W-:Y:S01]  /*7330*/  HADD2.F32 R93, -RZ, R0.reuse.H0_H0 ;  /* 0x20000000ff5d7230 */ /* 0x100fe20000004100 */
[----:B------:R-:W-:Y:S01]  /*7340*/  F2FP.F16.E4M3.UNPACK_B R137, R158 ;  /* 0x0000009eff89723e */ /* 0x000fe200020006ff */
[----:B------:R-:W-:Y:S01]  /*7350*/  HADD2.F32 R96, -RZ, R0.H1_H1 ;  /* 0x30000000ff607230 */ /* 0x000fe20000004100 */
[----:B------:R-:W-:Y:S01]  /*7360*/  F2FP.F16.E4M3.UNPACK_B R0, R148.H1 ;  /* 0x00000094ff00723e */ /* 0x000fe200030006ff */
[--C-:B------:R-:W-:Y:S01]  /*7370*/  HADD2.F32 R91, -RZ, R5.reuse.H0_H0 ;  /* 0x20000005ff5b7230 */ /* 0x100fe20000004100 */
[----:B------:R-:W-:Y:S01]  /*7380*/  F2FP.F16.E4M3.UNPACK_B R139, R158.H1 ;  /* 0x0000009eff8b723e */ /* 0x000fe200030006ff */
[----:B------:R-:W-:Y:S01]  /*7390*/  HADD2.F32 R94, -RZ, R5.H1_H1 ;  /* 0x30000005ff5e7230 */ /* 0x000fe20000004100 */
[----:B------:R-:W-:Y:S01]  /*73a0*/  F2FP.F16.E4M3.UNPACK_B R5, R149 ;  /* 0x00000095ff05723e */ /* 0x000fe200020006ff */
[--C-:B------:R-:W-:Y:S02]  /*73b0*/  HADD2.F32 R101, -RZ, R4.reuse.H0_H0 ;  /* 0x20000004ff657230 */ /* 0x100fe40000004100 */
[----:B------:R-:W-:Y:S01]  /*73c0*/  HADD2.F32 R104, -RZ, R4.H1_H1 ;  /* 0x30000004ff687230 */ /* 0x000fe20000004100 */
[-C--:B------:R-:W-:Y:S01]  /*73d0*/  F2FP.F16.E4M3.UNPACK_B R4, R150.reuse.H1 ;  /* 0x00000096ff04723e */ /* 0x080fe200030006ff */
[--C-:B------:R-:W-:Y:S02]  /*73e0*/  HADD2.F32 R97, -RZ, R0.reuse.H0_H0 ;  /* 0x20000000ff617230 */ /* 0x100fe40000004100 */
[----:B------:R-:W-:Y:S01]  /*73f0*/  HADD2.F32 R100, -RZ, R0.H1_H1 ;  /* 0x30000000ff647230 */ /* 0x000fe20000004100 */
[----:B------:R-:W-:Y:S01]  /*7400*/  F2FP.F16.E4M3.UNPACK_B R0, R150 ;  /* 0x00000096ff00723e */ /* 0x000fe200020006ff */
[--C-:B------:R-:W-:Y:S02]  /*7410*/  HADD2.F32 R99, -RZ, R5.reuse.H0_H0 ;  /* 0x20000005ff637230 */ /* 0x100fe40000004100 */
[----:B------:R-:W-:Y:S01]  /*7420*/  HADD2.F32 R102, -RZ, R5.H1_H1 ;  /* 0x30000005ff667230 */ /* 0x000fe20000004100 */
[-C--:B------:R-:W-:Y:S01]  /*7430*/  F2FP.F16.E4M3.UNPACK_B R5, R151.reuse ;  /* 0x00000097ff05723e */ /* 0x080fe200020006ff */
[--C-:B------:R-:W-:Y:S02]  /*7440*/  HADD2.F32 R105, -RZ, R4.reuse.H0_H0 ;  /* 0x20000004ff697230 */ /* 0x100fe40000004100 */
[----:B------:R-:W-:Y:S01]  /*7450*/  HADD2.F32 R108, -RZ, R4.H1_H1 ;  /* 0x30000004ff6c7230 */ /* 0x000fe20000004100 */
[-C--:B------:R-:W-:Y:S01]  /*7460*/  F2FP.F16.E4M3.UNPACK_B R4, R152.reuse ;  /* 0x00000098ff04723e */ /* 0x080fe200020006ff */
[--C-:B------:R-:W-:Y:S02]  /*7470*/  HADD2.F32 R103, -RZ, R0.reuse.H0_H0 ;  /* 0x20000000ff677230 */ /* 0x100fe40000004100 */
[----:B------:R-:W-:Y:S01]  /*7480*/  HADD2.F32 R106, -RZ, R0.H1_H1 ;  /* 0x30000000ff6a7230 */ /* 0x000fe20000004100 */
[----:B------:R-:W-:Y:S01]  /*7490*/  F2FP.F16.E4M3.UNPACK_B R0, R151.H1 ;  /* 0x00000097ff00723e */ /* 0x000fe200030006ff */
        /* <DEDUP_REMOVED lines=8> */
[----:B------:R-:W-:Y:S01]  /*7520*/  F2FP.F16.E4M3.UNPACK_B R0, R152.H1 ;  /* 0x00000098ff00723e */ /* 0x000fe200030006ff */
[--C-:B------:R-:W-:Y:S02]  /*7530*/  HADD2.F32 R115, -RZ, R5.reuse.H0_H0 ;  /* 0x20000005ff737230 */ /* 0x100fe40000004100 */
[----:B------:R-:W-:Y:S02]  /*7540*/  HADD2.F32 R118, -RZ, R5.H1_H1 ;  /* 0x30000005ff767230 */ /* 0x000fe40000004100 */
[--C-:B------:R-:W-:Y:S02]  /*7550*/  HADD2.F32 R117, -RZ, R4.reuse.H0_H0 ;  /* 0x20000004ff757230 */ /* 0x100fe40000004100 */
[----:B------:R-:W-:Y:S02]  /*7560*/  HADD2.F32 R120, -RZ, R4.H1_H1 ;  /* 0x30000004ff787230 */ /* 0x000fe40000004100 */
[--C-:B------:R-:W-:Y:S01]  /*7570*/  HADD2.F32 R113, -RZ, R0.reuse.H0_H0 ;  /* 0x20000000ff717230 */ /* 0x100fe20000004100 */
[----:B------:R-:W1:Y:S01]  /*7580*/  LDTM.x64 R4, tmem[UR4+0x40] ;  /* 0x00004004000479ee */ /* 0x000e620008340000 */
[----:B------:R-:W-:Y:S01]  /*7590*/  HADD2.F32 R116, -RZ, R0.H1_H1 ;  /* 0x30000000ff747230 */ /* 0x000fe20000004100 */
[----:B------:R-:W-:Y:S01]  /*75a0*/  F2FP.F16.E4M3.UNPACK_B R0, R154 ;  /* 0x0000009aff00723e */ /* 0x000fe200020006ff */
[--C-:B------:R-:W-:Y:S02]  /*75b0*/  HADD2.F32 R121, -RZ, R123.reuse.H0_H0 ;  /* 0x2000007bff797230 */ /* 0x100fe40000004100 */
[----:B------:R-:W-:Y:S02]  /*75c0*/  HADD2.F32 R124, -RZ, R123.H1_H1 ;  /* 0x3000007bff7c7230 */ /* 0x000fe40000004100 */
[--C-:B------:R-:W-:Y:S02]  /*75d0*/  HADD2.F32 R119, -RZ, R0.reuse.H0_H0 ;  /* 0x20000000ff777230 */ /* 0x100fe40000004100 */
[----:B------:R-:W-:Y:S01]  /*75e0*/  HADD2.F32 R122, -RZ, R0.H1_H1 ;  /* 0x30000000ff7a7230 */ /* 0x000fe20000004100 */
[----:B------:R-:W-:Y:S01]  /*75f0*/  F2FP.F16.E4M3.UNPACK_B R0, R155 ;  /* 0x0000009bff00723e */ /* 0x000fe200020006ff */
[--C-:B------:R-:W-:Y:S02]  /*7600*/  HADD2.F32 R125, -RZ, R127.reuse.H0_H0 ;  /* 0x2000007fff7d7230 */ /* 0x100fe40000004100 */
[----:B------:R-:W-:Y:S02]  /*7610*/  HADD2.F32 R128, -RZ, R127.H1_H1 ;  /* 0x3000007fff807230 */ /* 0x000fe40000004100 */
[--C-:B------:R-:W-:Y:S02]  /*7620*/  HADD2.F32 R123, -RZ, R0.reuse.H0_H0 ;  /* 0x20000000ff7b7230 */ /* 0x100fe40000004100 */
[----:B------:R-:W-:Y:S01]  /*7630*/  HADD2.F32 R126, -RZ, R0.H1_H1 ;  /* 0x30000000ff7e7230 */ /* 0x000fe20000004100 */
[----:B------:R-:W-:Y:S01]  /*7640*/  F2FP.F16.E4M3.UNPACK_B R0, R156.H1 ;  /* 0x0000009cff00723e */ /* 0x000fe200030006ff */
[--C-:B------:R-:W-:Y:S02]  /*7650*/  HADD2.F32 R127, -RZ, R129.reuse.H0_H0 ;  /* 0x20000081ff7f7230 */ /* 0x100fe40000004100 */
[----:B------:R-:W-:Y:S02]  /*7660*/  HADD2.F32 R130, -RZ, R129.H1_H1 ;  /* 0x30000081ff827230 */ /* 0x000fe40000004100 */
[--C-:B------:R-:W-:Y:S02]  /*7670*/  HADD2.F32 R129, -RZ, R0.reuse.H0_H0 ;  /* 0x20000000ff817230 */ /* 0x100fe40000004100 */
[C---:B-1----:R-:W-:Y:S01]  /*7680*/  FMUL R6, R76.reuse, R6 ;  /* 0x000000064c067220 */ /* 0x042fe20000400000 */
[----:B------:R-:W-:Y:S01]  /*7690*/  HADD2.F32 R132, -RZ, R0.H1_H1 ;  /* 0x30000000ff847230 */ /* 0x000fe20000004100 */
[----:B------:R-:W-:Y:S01]  /*76a0*/  F2FP.F16.E4M3.UNPACK_B R0, R157.H1 ;  /* 0x0000009dff00723e */ /* 0x000fe200030006ff */
[--C-:B------:R-:W-:Y:S02]  /*76b0*/  HADD2.F32 R131, -RZ, R133.reuse.H0_H0 ;  /* 0x20000085ff837230 */ /* 0x100fe40000004100 */
[C---:B------:R-:W-:Y:S01]  /*76c0*/  FMUL R7, R76.reuse, R7 ;  /* 0x000000074c077220 */ /* 0x040fe20000400000 */
[----:B------:R-:W-:Y:S02]  /*76d0*/  HADD2.F32 R134, -RZ, R133.H1_H1 ;  /* 0x30000085ff867230 */ /* 0x000fe40000004100 */
[C---:B------:R-:W-:Y:S01]  /*76e0*/  FMUL R10, R76.reuse, R10 ;  /* 0x0000000a4c0a7220 */ /* 0x040fe20000400000 */
[----:B------:R-:W-:Y:S02]  /*76f0*/  HADD2.F32 R3, -RZ, R80.H0_H0 ;  /* 0x20000050ff037230 */ /* 0x000fe40000004100 */
[C---:B------:R-:W-:Y:S01]  /*7700*/  FMUL R11, R76.reuse, R11 ;  /* 0x0000000b4c0b7220 */ /* 0x040fe20000400000 */
[--C-:B------:R-:W-:Y:S02]  /*7710*/  HADD2.F32 R133, -RZ, R0.reuse.H0_H0 ;  /* 0x20000000ff857230 */ /* 0x100fe40000004100 */
[----:B------:R-:W-:Y:S02]  /*7720*/  HADD2.F32 R136, -RZ, R0.H1_H1 ;  /* 0x30000000ff887230 */ /* 0x000fe40000004100 */
[C---:B------:R-:W-:Y:S01]  /*7730*/  FMUL R0, R76.reuse, R4 ;  /* 0x000000044c007220 */ /* 0x040fe20000400000 */
[----:B------:R-:W-:Y:S02]  /*7740*/  HADD2.F32 R80, -RZ, R80.H1_H1 ;  /* 0x30000050ff507230 */ /* 0x000fe40000004100 */
[C---:B------:R-:W-:Y:S01]  /*7750*/  FMUL R4, R76.reuse, R8 ;  /* 0x000000084c047220 */ /* 0x040fe20000400000 */
[--C-:B------:R-:W-:Y:S02]  /*7760*/  HADD2.F32 R135, -RZ, R137.reuse.H0_H0 ;  /* 0x20000089ff877230 */ /* 0x100fe40000004100 */
[C---:B------:R-:W-:Y:S01]  /*7770*/  FFMA R0, R81.reuse, R3, R0 ;  /* 0x0000000351007223 */ /* 0x040fe20000000000 */
[C---:B------:R-:W-:Y:S01]  /*7780*/  FMUL R3, R76.reuse, R5 ;  /* 0x000000054c037220 */ /* 0x040fe20000400000 */
[C---:B------:R-:W-:Y:S01]  /*7790*/  FMUL R5, R76.reuse, R9 ;  /* 0x000000094c057220 */ /* 0x040fe20000400000 */
[----:B------:R-:W-:Y:S01]  /*77a0*/  HADD2.F32 R138, -RZ, R137.H1_H1 ;  /* 0x30000089ff8a7230 */ /* 0x000fe20000004100 */
[----:B------:R-:W-:Y:S01]  /*77b0*/  F2FP.F16.E4M3.UNPACK_B R8, R159 ;  /* 0x0000009fff08723e */ /* 0x000fe200020006ff */
[C---:B------:R-:W-:Y:S01]  /*77c0*/  FFMA R3, R81.reuse, R80, R3 ;  /* 0x0000005051037223 */ /* 0x040fe20000000003 */
[C---:B------:R-:W-:Y:S01]  /*77d0*/  FFMA R6, R81.reuse, R83, R6 ;  /* 0x0000005351067223 */ /* 0x040fe20000000006 */
[C---:B------:R-:W-:Y:S01]  /*77e0*/  FFMA R7, R81.reuse, R82, R7 ;  /* 0x0000005251077223 */ /* 0x040fe20000000007 */
        /* <DEDUP_REMOVED lines=10> */
[----:B------:R-:W-:Y:S01]  /*7890*/  F2FP.SATFINITE.E4M3.F32.PACK_AB_MERGE_C R86, R11, R10, RZ ;  /* 0x0000000a0b56723e */ /* 0x000fe200048070ff */
[C---:B------:R-:W-:Y:S01]  /*78a0*/  FFMA R6, R81.reuse, R88, R6 ;  /* 0x0000005851067223 */ /* 0x040fe20000000006 */
[C---:B------:R-:W-:Y:S01]  /*78b0*/  FFMA R7, R81.reuse, R90, R7 ;  /* 0x0000005a51077223 */ /* 0x040fe20000000007 */
[C---:B------:R-:W-:Y:S01]  /*78c0*/  FMUL R10, R76.reuse, R16 ;  /* 0x000000104c0a7220 */ /* 0x040fe20000400000 */
[C---:B------:R-:W-:Y:S01]  /*78d0*/  FMUL R11, R76.reuse, R17 ;  /* 0x000000114c0b7220 */ /* 0x040fe20000400000 */
[--C-:B------:R-:W-:Y:S02]  /*78e0*/  HADD2.F32 R85, -RZ, R9.reuse.H0_H0 ;  /* 0x20000009ff557230 */ /* 0x100fe40000004100 */
[C---:B------:R-:W-:Y:S01]  /*78f0*/  FMUL R8, R76.reuse, R14 ;  /* 0x0000000e4c087220 */ /* 0x040fe20000400000 */
[----:B------:R-:W-:Y:S02]  /*7900*/  HADD2.F32 R82, -RZ, R9.H1_H1 ;  /* 0x30000009ff527230 */ /* 0x000fe40000004100 */
[C---:B------:R-:W-:Y:S01]  /*7910*/  FMUL R14, R76.reuse, R20 ;  /* 0x000000144c0e7220 */ /* 0x040fe20000400000 */
[C---:B------:R-:W-:Y:S01]  /*7920*/  FMUL R20, R76.reuse, R26 ;  /* 0x0000001a4c147220 */ /* 0x040fe20000400000 */
[C---:B------:R-:W-:Y:S01]  /*7930*/  FFMA R8, R81.reuse, R89, R8 ;  /* 0x0000005951087223 */ /* 0x040fe20000000008 */
[C---:B------:R-:W-:Y:S01]  /*7940*/  FMUL R26, R76.reuse, R32 ;  /* 0x000000204c1a7220 */ /* 0x040fe20000400000 */
[C---:B------:R-:W-:Y:S01]  /*7950*/  FMUL R9, R76.reuse, R15 ;  /* 0x0000000f4c097220 */ /* 0x040fe20000400000 */
[C---:B------:R-:W-:Y:S01]  /*7960*/  FMUL R15, R76.reuse, R21 ;  /* 0x000000154c0f7220 */ /* 0x040fe20000400000 */
[C---:B------:R-:W-:Y:S01]  /*7970*/  FMUL R12, R76.reuse, R18 ;  /* 0x000000124c0c7220 */ /* 0x040fe20000400000 */
[C---:B------:R-:W-:Y:S01]  /*7980*/  FMUL R18, R76.reuse, R24 ;  /* 0x000000184c127220 */ /* 0x040fe20000400000 */
[C---:B------:R-:W-:Y:S01]  /*7990*/  FFMA R9, R81.reuse, R92, R9 ;  /* 0x0000005c51097223 */ /* 0x040fe20000000009 */
[C---:B------:R-:W-:Y:S01]  /*79a0*/  FFMA R10, R81.reuse, R91, R10 ;  /* 0x0000005b510a7223 */ /* 0x040fe2000000000a */
[C---:B------:R-:W-:Y:S01]  /*79b0*/  FFMA R11, R81.reuse, R94, R11 ;  /* 0x0000005e510b7223 */ /* 0x040fe2000000000b */
[----:B------:R-:W-:Y:S01]  /*79c0*/  FFMA R12, R81, R93, R12 ;  /* 0x0000005d510c7223 */ /* 0x000fe2000000000c */
[C---:B------:R-:W-:Y:S01]  /*79d0*/  FMUL R13, R76.reuse, R19 ;  /* 0x000000134c0d7220 */ /* 0x040fe20000400000 */
[----:B------:R-:W-:Y:S01]  /*79e0*/  F2FP.SATFINITE.E4M3.F32.PACK_AB_MERGE_C R8, R9, R8, RZ ;  /* 0x000000080908723e */ /* 0x000fe200048070ff */
        /* <DEDUP_REMOVED lines=10> */
[C---:B------:R-:W-:Y:S01]  /*7a90*/  FMUL R21, R76.reuse, R27 ;  /* 0x0000001b4c157220 */ /* 0x040fe20000400000 */
[C---:B------:R-:W-:Y:S01]  /*7aa0*/  FMUL R27, R76.reuse, R33 ;  /* 0x000000214c1b7220 */ /* 0x040fe20000400000 */
[C---:B------:R-:W-:Y:S01]  /*7ab0*/  FFMA R17, R81.reuse, R100, R17 ;  /* 0x0000006451117223 */ /* 0x040fe20000000011 */
[C---:B------:R-:W-:Y:S01]  /*7ac0*/  FFMA R18, R81.reuse, R99, R18 ;  /* 0x0000006351127223 */ /* 0x040fe20000000012 */
[C---:B------:R-:W-:Y:S01]  /*7ad0*/  FFMA R19, R81.reuse, R102, R19 ;  /* 0x0000006651137223 */ /* 0x040fe20000000013 */
[C---:B------:R-:W-:Y:S01]  /*7ae0*/  FFMA R20, R81.reuse, R101, R20 ;  /* 0x0000006551147223 */ /* 0x040fe20000000014 */
[C---:B------:R-:W-:Y:S01]  /*7af0*/  FFMA R21, R81.reuse, R104, R21 ;  /* 0x0000006851157223 */ /* 0x040fe20000000015 */
[C---:B------:R-:W-:Y:S01]  /*7b00*/  FFMA R22, R81.reuse, R103, R22 ;  /* 0x0000006751167223 */ /* 0x040fe20000000016 */
[----:B------:R-:W-:Y:S01]  /*7b10*/  FFMA R23, R81, R106, R23 ;  /* 0x0000006a51177223 */ /* 0x000fe20000000017 */
[----:B------:R-:W-:Y:S01]  /*7b20*/  F2FP.SATFINITE.E4M3.F32.PACK_AB_MERGE_C R16, R17, R16, RZ ;  /* 0x000000101110723e */ /* 0x000fe200048070ff */
[C---:B------:R-:W-:Y:S01]  /*7b30*/  FMUL R24, R76.reuse, R30 ;  /* 0x0000001e4c187220 */ /* 0x040fe20000400000 */
[----:B------:R-:W-:Y:S01]  /*7b40*/  F2FP.SATFINITE.E4M3.F32.PACK_AB_MERGE_C R21, R21, R20, RZ ;  /* 0x000000141515723e */ /* 0x000fe200048070ff */
[C---:B------:R-:W-:Y:S01]  /*7b50*/  FMUL R30, R76.reuse, R36 ;  /* 0x000000244c1e7220 */ /* 0x040fe20000400000 */
[----:B------:R-:W-:Y:S01]  /*7b60*/  F2FP.SATFINITE.E4M3.F32.PACK_AB_MERGE_C R20, R15, R14, R16 ;  /* 0x0000000e0f14723e */ /* 0x000fe20004807010 */
[----:B------:R-:W-:Y:S01]  /*7b70*/  FFMA R24, R81, R105, R24 ;  /* 0x0000006951187223 */ /* 0x000fe20000000018 */
[----:B------:R-:W-:Y:S01]  /*7b80*/  F2FP.SATFINITE.E4M3.F32.PACK_AB_MERGE_C R21, R19, R18, R21 ;  /* 0x000000121315723e */ /* 0x000fe20004807015 */
[C---:B------:R-:W-:Y:S01]  /*7b90*/  FMUL R36, R76.reuse, R42 ;  /* 0x0000002a4c247220 */ /* 0x040fe20000400000 */
        /* <DEDUP_REMOVED lines=13> */
[----:B------:R-:W-:Y:S01]  /*7c70*/  FFMA R29, R81, R112, R29 ;  /* 0x00000070511d7223 */ /* 0x000fe2000000001d */
[----:B------:R-:W-:Y:S01]  /*7c80*/  F2FP.SATFINITE.E4M3.F32.PACK_AB_MERGE_C R22, R23, R22, R24 ;  /* 0x000000161716723e */ /* 0x000fe20004807018 */
[C---:B------:R-:W-:Y:S01]  /*7c90*/  FFMA R30, R81.reuse, R111, R30 ;  /* 0x0000006f511e7223 */ /* 0x040fe2000000001e */
[C---:B------:R-:W-:Y:S01]  /*7ca0*/  FFMA R31, R81.reuse, R114, R31 ;  /* 0x00000072511f7223 */ /* 0x040fe2000000001f */
[----:B------:R-:W-:Y:S01]  /*7cb0*/  FFMA R32, R81, R113, R32 ;  /* 0x0000007151207223 */ /* 0x000fe20000000020 */
[----:B------:R-:W-:Y:S01]  /*7cc0*/  F2FP.SATFINITE.E4M3.F32.PACK_AB_MERGE_C R23, R29, R28, RZ ;  /* 0x0000001c1d17723e */ /* 0x000fe200048070ff */
[C---:B------:R-:W-:Y:S01]  /*7cd0*/  FMUL R38, R76.reuse, R44 ;  /* 0x0000002c4c267220 */ /* 0x040fe20000400000 */
[C---:B------:R-:W-:Y:S01]  /*7ce0*/  FMUL R33, R76.reuse, R39 ;  /* 0x000000274c217220 */ /* 0x040fe20000400000 */
[C---:B------:R-:W-:Y:S01]  /*7cf0*/  FMUL R39, R76.reuse, R45 ;  /* 0x0000002d4c277220 */ /* 0x040fe20000400000 */
[----:B------:R-:W-:Y:S01]  /*7d00*/  F2FP.SATFINITE.E4M3.F32.PACK_AB_MERGE_C R23, R27, R26, R23 ;  /* 0x0000001a1b17723e */ /* 0x000fe20004807017 */
[C---:B------:R-:W-:Y:S01]  /*7d10*/  FMUL R37, R76.reuse, R43 ;  /* 0x0000002b4c257220 */ /* 0x040fe20000400000 */
[C---:B------:R-:W-:Y:S01]  /*7d20*/  FFMA R33, R81.reuse, R116, R33 ;  /* 0x0000007451217223 */ /* 0x040fe20000000021 */
[C---:B------:R-:W-:Y:S01]  /*7d30*/  FFMA R34, R81.reuse, R115, R34 ;  /* 0x0000007351227223 */ /* 0x040fe20000000022 */
[C---:B------:R-:W-:Y:S01]  /*7d40*/  FFMA R35, R81.reuse, R118, R35 ;  /* 0x0000007651237223 */ /* 0x040fe20000000023 */
[----:B------:R-:W-:Y:S01]  /*7d50*/  FFMA R36, R81, R117, R36 ;  /* 0x0000007551247223 */ /* 0x000fe20000000024 */
[C---:B------:R-:W-:Y:S01]  /*7d60*/  FMUL R40, R76.reuse, R46 ;  /* 0x0000002e4c287220 */ /* 0x040fe20000400000 */
[----:B------:R-:W-:Y:S01]  /*7d70*/  F2FP.SATFINITE.E4M3.F32.PACK_AB_MERGE_C R32, R33, R32, RZ ;  /* 0x000000202120723e */ /* 0x000fe200048070ff */
[C---:B------:R-:W-:Y:S01]  /*7d80*/  FFMA R37, R81.reuse, R120, R37 ;  /* 0x0000007851257223 */ /* 0x040fe20000000025 */
[C---:B------:R-:W-:Y:S01]  /*7d90*/  FMUL R41, R76.reuse, R47 ;  /* 0x0000002f4c297220 */ /* 0x040fe20000400000 */
[C---:B------:R-:W-:Y:S01]  /*7da0*/  FFMA R38, R81.reuse, R119, R38 ;  /* 0x0000007751267223 */ /* 0x040fe20000000026 */
[----:B------:R-:W-:Y:S01]  /*7db0*/  FFMA R39, R81, R122, R39 ;  /* 0x0000007a51277223 */ /* 0x000fe20000000027 */
[C---:B------:R-:W-:Y:S01]  /*7dc0*/  FMUL R43, R76.reuse, R49 ;  /* 0x000000314c2b7220 */ /* 0x040fe20000400000 */
[----:B------:R-:W-:Y:S01]  /*7dd0*/  F2FP.SATFINITE.E4M3.F32.PACK_AB_MERGE_C R37, R37, R36, RZ ;  /* 0x000000242525723e */ /* 0x000fe200048070ff */
[C---:B------:R-:W-:Y:S01]  /*7de0*/  FFMA R40, R81.reuse, R121, R40 ;  /* 0x0000007951287223 */ /* 0x040fe20000000028 */
[C---:B------:R-:W-:Y:S01]  /*7df0*/  FMUL R44, R76.reuse, R50 ;  /* 0x000000324c2c7220 */ /* 0x040fe20000400000 */
[C---:B------:R-:W-:Y:S01]  /*7e00*/  FFMA R41, R81.reuse, R124, R41 ;  /* 0x0000007c51297223 */ /* 0x040fe20000000029 */
[C---:B------:R-:W-:Y:S01]  /*7e10*/  FMUL R45, R76.reuse, R51 ;  /* 0x000000334c2d7220 */ /* 0x040fe20000400000 */
[C---:B------:R-:W-:Y:S01]  /*7e20*/  FFMA R42, R81.reuse, R123, R42 ;  /* 0x0000007b512a7223 */ /* 0x040fe2000000002a */
[C---:B------:R-:W-:Y:S01]  /*7e30*/  FMUL R46, R76.reuse, R52 ;  /* 0x000000344c2e7220 */ /* 0x040fe20000400000 */
[C---:B------:R-:W-:Y:S01]  /*7e40*/  FFMA R43, R81.reuse, R126, R43 ;  /* 0x0000007e512b7223 */ /* 0x040fe2000000002b */
[C---:B------:R-:W-:Y:S01]  /*7e50*/  FMUL R47, R76.reuse, R53 ;  /* 0x000000354c2f7220 */ /* 0x040fe20000400000 */
[C---:B------:R-:W-:Y:S01]  /*7e60*/  FMUL R48, R76.reuse, R54 ;  /* 0x000000364c307220 */ /* 0x040fe20000400000 */
[C---:B------:R-:W-:Y:S01]  /*7e70*/  FMUL R49, R76.reuse, R55 ;  /* 0x000000374c317220 */ /* 0x040fe20000400000 */
[C---:B------:R-:W-:Y:S01]  /*7e80*/  FMUL R52, R76.reuse, R58 ;  /* 0x0000003a4c347220 */ /* 0x040fe20000400000 */
[C---:B------:R-:W-:Y:S01]  /*7e90*/  FMUL R53, R76.reuse, R59 ;  /* 0x0000003b4c357220 */ /* 0x040fe20000400000 */
[C---:B------:R-:W-:Y:S01]  /*7ea0*/  FMUL R54, R76.reuse, R60 ;  /* 0x0000003c4c367220 */ /* 0x040fe20000400000 */
[C---:B------:R-:W-:Y:S01]  /*7eb0*/  FMUL R55, R76.reuse, R61 ;  /* 0x0000003d4c377220 */ /* 0x040fe20000400000 */
[C---:B------:R-:W-:Y:S01]  /*7ec0*/  FFMA R44, R81.reuse, R125, R44 ;  /* 0x0000007d512c7223 */ /* 0x040fe2000000002c */
[C---:B------:R-:W-:Y:S01]  /*7ed0*/  FMUL R58, R76.reuse, R64 ;  /* 0x000000404c3a7220 */ /* 0x040fe20000400000 */
[C---:B------:R-:W-:Y:S01]  /*7ee0*/  FMUL R59, R76.reuse, R65 ;  /* 0x000000414c3b7220 */ /* 0x040fe20000400000 */
[C---:B------:R-:W-:Y:S01]  /*7ef0*/  FMUL R60, R76.reuse, R66 ;  /* 0x000000424c3c7220 */ /* 0x040fe20000400000 */
[C---:B------:R-:W-:Y:S01]  /*7f00*/  FMUL R61, R76.reuse, R67 ;  /* 0x000000434c3d7220 */ /* 0x040fe20000400000 */
[----:B------:R-:W-:Y:S01]  /*7f10*/  FFMA R45, R81, R128, R45 ;  /* 0x00000080512d7223 */ /* 0x000fe2000000002d */
[----:B------:R-:W-:Y:S01]  /*7f20*/  F2FP.SATFINITE.E4M3.F32.PACK_AB_MERGE_C R64, R3, R0, R84 ;  /* 0x000000000340723e */ /* 0x000fe20004807054 */
[----:B------:R-:W-:Y:S01]  /*7f30*/  FFMA R46, R81, R127, R46 ;  /* 0x0000007f512e7223 */ /* 0x000fe2000000002e */
[----:B------:R-:W-:Y:S01]  /*7f40*/  F2FP.SATFINITE.E4M3.F32.PACK_AB_MERGE_C R65, R5, R4, R86 ;  /* 0x000000040541723e */ /* 0x000fe20004807056 */
[C---:B------:R-:W-:Y:S01]  /*7f50*/  FMUL R50, R76.reuse, R56 ;  /* 0x000000384c327220 */ /* 0x040fe20000400000 */
[----:B------:R-:W-:Y:S01]  /*7f60*/  F2FP.SATFINITE.E4M3.F32.PACK_AB_MERGE_C R66, R7, R6, R8 ;  /* 0x000000060742723e */ /* 0x000fe20004807008 */
[----:B------:R-:W-:Y:S01]  /*7f70*/  FFMA R47, R81, R130, R47 ;  /* 0x00000082512f7223 */ /* 0x000fe2000000002f */
[----:B------:R-:W-:Y:S01]  /*7f80*/  F2FP.SATFINITE.E4M3.F32.PACK_AB_MERGE_C R67, R11, R10, R12 ;  /* 0x0000000a0b43723e */ /* 0x000fe2000480700c */
[C---:B------:R-:W-:Y:S01]  /*7f90*/  FMUL R51, R76.reuse, R57 ;  /* 0x000000394c337220 */ /* 0x040fe20000400000 */
[C---:B------:R-:W-:Y:S01]  /*7fa0*/  FFMA R48, R81.reuse, R129, R48 ;  /* 0x0000008151307223 */ /* 0x040fe20000000030 */
[C---:B------:R-:W-:Y:S01]  /*7fb0*/  FFMA R49, R81.reuse, R132, R49 ;  /* 0x0000008451317223 */ /* 0x040fe20000000031 */
[----:B------:R-:W-:Y:S01]  /*7fc0*/  FFMA R50, R81, R131, R50 ;  /* 0x0000008351327223 */ /* 0x000fe20000000032 */
[----:B------:R1:W-:Y:S01]  /*7fd0*/  STS.128 [R181+UR8+0x6000], R64 ;  /* 0x00600040b5007988 */ /* 0x0003e20008000c08 */
[----:B------:R-:W-:Y:S01]  /*7fe0*/  IADD3 R0, PT, PT, R181, UR8, RZ ;  /* 0x00000008b5007c10 */ /* 0x000fe2000fffe0ff */
[C---:B------:R-:W-:Y:S01]  /*7ff0*/  FFMA R51, R81.reuse, R134, R51 ;  /* 0x0000008651337223 */ /* 0x040fe20000000033 */
[--C-:B------:R-:W-:Y:S02]  /*8000*/  HADD2.F32 R137, -RZ, R139.reuse.H0_H0 ;  /* 0x2000008bff897230 */ /* 0x100fe40000004100 */
[C---:B------:R-:W-:Y:S01]  /*8010*/  FFMA R52, R81.reuse, R133, R52 ;  /* 0x0000008551347223 */ /* 0x040fe20000000034 */
[----:B------:R-:W-:Y:S02]  /*8020*/  HADD2.F32 R140, -RZ, R139.H1_H1 ;  /* 0x3000008bff8c7230 */ /* 0x000fe40000004100 */
[C---:B------:R-:W-:Y:S01]  /*8030*/  FMUL R56, R76.reuse, R62 ;  /* 0x0000003e4c387220 */ /* 0x040fe20000400000 */
[----:B------:R-:W-:Y:S01]  /*8040*/  FFMA R53, R81, R136, R53 ;  /* 0x0000008851357223 */ /* 0x000fe20000000035 */
[----:B------:R-:W-:Y:S01]  /*8050*/  FMUL R57, R76, R63 ;  /* 0x0000003f4c397220 */ /* 0x000fe20000400000 */
[----:B------:R-:W-:Y:S01]  /*8060*/  IADD3 R3, PT, PT, R195, R0, RZ ;  /* 0x00000000c3037210 */ /* 0x000fe20007ffe0ff */
[C---:B------:R-:W-:Y:S01]  /*8070*/  FFMA R54, R81.reuse, R135, R54 ;  /* 0x0000008751367223 */ /* 0x040fe20000000036 */
[C---:B------:R-:W-:Y:S01]  /*8080*/  FFMA R55, R81.reuse, R138, R55 ;  /* 0x0000008a51377223 */ /* 0x040fe20000000037 */
[----:B------:R-:W-:Y:S01]  /*8090*/  FFMA R56, R81, R137, R56 ;  /* 0x0000008951387223 */ /* 0x000fe20000000038 */
[----:B------:R-:W-:Y:S01]  /*80a0*/  F2FP.SATFINITE.E4M3.F32.PACK_AB_MERGE_C R40, R41, R40, RZ ;  /* 0x000000282928723e */ /* 0x000fe200048070ff */
[----:B------:R1:W-:Y:S01]  /*80b0*/  STS.128 [R3+0x6010], R20 ;  /* 0x0060101403007388 */ /* 0x0003e20000000c00 */
[----:B------:R-:W-:Y:S01]  /*80c0*/  F2FP.SATFINITE.E4M3.F32.PACK_AB_MERGE_C R44, R45, R44, RZ ;  /* 0x0000002c2d2c723e */ /* 0x000fe200048070ff */
[C---:B------:R-:W-:Y:S01]  /*80d0*/  FFMA R57, R81.reuse, R140, R57 ;  /* 0x0000008c51397223 */ /* 0x040fe20000000039 */
[C---:B------:R-:W-:Y:S01]  /*80e0*/  FFMA R58, R81.reuse, R83, R58 ;  /* 0x00000053513a7223 */ /* 0x040fe2000000003a */
[C---:B------:R-:W-:Y:S01]  /*80f0*/  FFMA R59, R81.reuse, R80, R59 ;  /* 0x00000050513b7223 */ /* 0x040fe2000000003b */
[----:B------:R-:W-:Y:S01]  /*8100*/  FFMA R60, R81, R85, R60 ;  /* 0x00000055513c7223 */ /* 0x000fe2000000003c */
[----:B------:R-:W-:Y:S01]  /*8110*/  F2FP.SATFINITE.E4M3.F32.PACK_AB_MERGE_C R38, R39, R38, R40 ;  /* 0x000000262726723e */ /* 0x000fe20004807028 */
[----:B------:R-:W-:Y:S01]  /*8120*/  FFMA R61, R81, R82, R61 ;  /* 0x00000052513d7223 */ /* 0x000fe2000000003d */
[----:B------:R-:W-:Y:S02]  /*8130*/  F2FP.SATFINITE.E4M3.F32.PACK_AB_MERGE_C R36, R31, R30, R32 ;  /* 0x0000001e1f24723e */ /* 0x000fe40004807020 */
[----:B------:R-:W-:Y:S02]  /*8140*/  F2FP.SATFINITE.E4M3.F32.PACK_AB_MERGE_C R37, R35, R34, R37 ;  /* 0x000000222325723e */ /* 0x000fe40004807025 */
[----:B------:R-:W-:Y:S02]  /*8150*/  F2FP.SATFINITE.E4M3.F32.PACK_AB_MERGE_C R39, R43, R42, R44 ;  /* 0x0000002a2b27723e */ /* 0x000fe4000480702c */
[----:B------:R-:W-:Y:S02]  /*8160*/  IADD3 R8, PT, PT, R200, R0, RZ ;  /* 0x00000000c8087210 */ /* 0x000fe40007ffe0ff */
        /* <DEDUP_REMOVED lines=8> */
[----:B------:R-:W-:Y:S02]  /*81f0*/  F2FP.SATFINITE.E4M3.F32.PACK_AB_MERGE_C R7, R59, R58, R60 ;  /* 0x0000003a3b07723e */ /* 0x000fe4000480703c */
[----:B------:R-:W-:Y:S05]  /*8200*/  IADD3 R0, PT, PT, R186, R3, RZ ;  /* 0x00000003ba007210 */ /* 0x000fea0007ffe0ff */
        /* <DEDUP_REMOVED lines=10> */
[----:B------:R-:W-:Y:S02]  /*82b0*/  UIADD3 UR5, UPT, UPT, UR41, 0x40, URZ ;  /* 0x0000004029057890 */ /* 0x000fe4000fffe0ff */
[----:B------:R-:W-:Y:S02]  /*82c0*/  UIADD3 UR4, UPT, UPT, UR49, 0x6200, UR8 ;  /* 0x0000620031047890 */ /* 0x000fe4000fffe008 */
[----:B------:R-:W-:Y:S01]  /*82d0*/  UIADD3.X UR11, UPT, UPT, URZ, UR53, URZ, UP0, !UPT ;  /* 0x00000035ff0b7290 */ /* 0x000fe200087fe4ff */
[----:B------:R-:W-:Y:S01]  /*82e0*/  UMOV UR6, UR42 ;  /* 0x0000002a00067c82 */ /* 0x000fe20008000000 */
[----:B------:R-:W-:Y:S07]  /*82f0*/  UMOV UR7, UR36 ;  /* 0x0000002400077c82 */ /* 0x000fee0008000000 */
[----:B------:R2:W-:Y:S02]  /*8300*/  UTMASTG.3D [UR4], [UR10] ;  /* 0x000000040a0073b5 */ /* 0x0005e40008010000 */
[----:B--2---:R0:W-:Y:S02]  /*8310*/  UTMACMDFLUSH ;  /* 0x00000000000079b7 */ /* 0x0041e40000000000 */
.L_x_102:
[----:B------:R-:W-:Y:S05]  /*8320*/  BSYNC.RECONVERGENT B0 ;  /* 0x0000000000007941 */ /* 0x000fea0003800200 */
.L_x_101:
[----:B------:R-:W-:Y:S01]  /*8330*/  UIADD3 UR40, UPT, UPT, UR40, 0x1, URZ ;  /* 0x0000000128287890 */ /* 0x000fe2000fffe0ff */
[----:B------:R-:W-:Y:S01]  /*8340*/  ISETP.NE.AND P1, PT, R194, RZ, PT ;  /* 0x000000ffc200720c */ /* 0x000fe20003f25270 */
[----:B------:R-:W-:Y:S01]  /*8350*/  BSSY.RECONVERGENT B0, `(.L_x_103) ;  /* 0x0000007000007945 */ /* 0x000fe20003800200 */
[----:B-1----:R-:W-:Y:S01]  /*8360*/  LEA R3, R176, UR49, 0x3 ;  /* 0x00000031b0037c11 */ /* 0x002fe2000f8e18ff */
[----:B------:R-:W-:Y:S04]  /*8370*/  UISETP.NE.AND UP0, UPT, UR40, 0x2, UPT ;  /* 0x000000022800788c */ /* 0x000fe8000bf05270 */
[----:B------:R-:W-:Y:S06]  /*8380*/  USEL UR40, UR40, URZ, UP0 ;  /* 0x000000ff28287287 */ /* 0x000fec0008000000 */
[----:B------:R-:W-:Y:S01]  /*8390*/  @P1 SHF.L.U32 R0, R175, 0x1f, RZ ;  /* 0x0000001faf001819 */ /* 0x000fe200000006ff */
[----:B------:R-:W-:Y:S05]  /*83a0*/  @P0 BRA `(.L_x_104) ;  /* 0x0000000000040947 */ /* 0x000fea0003800000 */
[----:B------:R-:W-:Y:S04]  /*83b0*/  DEPBAR.LE SB0, 0x1 ;  /* 0x000080400000791a */ /* 0x000fe80000000000 */
.L_x_104:
[----:B------:R-:W-:Y:S05]  /*83c0*/  BSYNC.RECONVERGENT B0 ;  /* 0x0000000000007941 */ /* 0x000fea0003800200 */
.L_x_103:
[----:B------:R-:W-:Y:S06]  /*83d0*/  BAR.SYNC.DEFER_BLOCKING 0x1, 0x80 ;  /* 0x0042000000007b1d */ /* 0x000fec0000010000 */
[----:B------:R-:W1:Y:S01]  /*83e0*/  @P1 SYNCS.PHASECHK.TRANS64.TRYWAIT P0, [R3+URZ+0x20], R0 ;  /* 0x00002000030015a7 */ /* 0x000e6200080011ff */
[----:B------:R-:W-:Y:S01]  /*83f0*/  BSSY B1, `(.L_x_105) ;  /* 0x0000023000017945 */ /* 0x000fe20003800000 */
[----:B-1----:R-:W-:Y:S03]  /*8400*/  @P1 SEL R192, RZ, 0x1, !P0 ;  /* 0x00000001ffc01807 */ /* 0x002fe60004000000 */
        /* <DEDUP_REMOVED lines=10> */
[----:B------:R-:W1:Y:S02]  /*84b0*/  SYNCS.PHASECHK.TRANS64.TRYWAIT P0, [R3+URZ+0x20], R6 ;  /* 0x00002006030075a7 */ /* 0x000e6400080011ff */
[----:B-1----:R-:W-:Y:S05]  /*84c0*/  @!P0 BRA `(.L_x_109) ;  /* 0x0000001c00c88947 */ /* 0x002fea0003800000 */
.L_x_108:
[----:B------:R-:W-:Y:S05]  /*84d0*/  BSYNC B0 ;  /* 0x0000000000007941 */ /* 0x000fea0003800000 */
.L_x_107:
[----:B------:R-:W-:Y:S01]  /*84e0*/  ISETP.NE.AND P0, PT, R193, RZ, PT ;  /* 0x000000ffc100720c */ /* 0x000fe20003f05270 */
[----:B-1----:R-:W-:Y:S02]  /*84f0*/  VIADD R6, R3, 0x38 ;  /* 0x0000003803067836 */ /* 0x002fe40000000000 */
[----:B------:R-:W-:Y:S02]  /*8500*/  IMAD.U32 R3, RZ, RZ, UR37 ;  /* 0x00000025ff037e24 */ /* 0x000fe4000f8e00ff */
[----:B------:R-:W-:Y:S03]  /*8510*/  VIADD R176, R176, 0x1 ;  /* 0x00000001b0b07836 */ /* 0x000fe60000000000 */
[----:B------:R-:W-:Y:S05]  /*8520*/  PRMT R3, R3, 0x654, R6 ;  /* 0x0000065403037816 */ /* 0x000fea0000000006 */
[----:B------:R1:W2:Y:S04]  /*8530*/  @P0 LDS.128 R144, [R0] ;  /* 0x0000000000900984 */ /* 0x0002a80000000c00 */
[----:B------:R3:W4:Y:S04]  /*8540*/  @P0 LDS.128 R152, [R5+0x20] ;  /* 0x0000200005980984 */ /* 0x0007280000000c00 */
[----:B------:R3:W2:Y:S04]  /*8550*/  @P0 LDS.128 R148, [R7+0x10] ;  /* 0x0000100007940984 */ /* 0x0006a80000000c00 */
[----:B------:R3:W2:Y:S01]  /*8560*/  @P0 LDS.128 R156, [R4+0x10] ;  /* 0x00001000049c0984 */ /* 0x0006a20000000c00 */
        /* <DEDUP_REMOVED lines=8> */
[----:B-1----:R-:W-:Y:S04]  /*85f0*/  SEL R0, RZ, 0x1, P0 ;  /* 0x00000001ff007807 */ /* 0x002fe80000000000 */
[----:B------:R-:W-:Y:S01]  /*8600*/  LOP3.LUT R175, R175, R0, RZ, 0x3c, !PT ;  /* 0x00000000afaf7212 */ /* 0x000fe200078e3cff */
[----:B-----5:R3:W-:Y:S06]  /*8610*/  SYNCS.ARRIVE.TRANS64.RED.A1T0 RZ, [R3+URZ], RZ ;  /* 0x000000ff03ff79a7 */ /* 0x0207ec00081004ff */
.L_x_106:
[----:B------:R-:W-:Y:S05]  /*8620*/  BSYNC B1 ;  /* 0x0000000000017941 */ /* 0x000fea0003800000 */
.L_x_105:
[----:B---3--:R-:W-:Y:S05]  /*8630*/  VIADD R3, R78, 0x80 ;  /* 0x000000804e037836 */ /* 0x008fea0000000000 */
[----:B------:R-:W-:Y:S04]  /*8640*/  SHF.R.U32.HI R3, RZ, 0x15, R3 ;  /* 0x00000015ff037819 */ /* 0x000fe80000011603 */
[----:B------:R-:W-:Y:S11]  /*8650*/  LOP3.LUT P0, RZ, R3, 0x3, R168, 0x48, !PT ;  /* 0x0000000303ff7812 */ /* 0x000ff600078048a8 */
[----:B------:R-:W-:Y:S02]  /*8660*/  @!UPT UIADD3 URZ, UPT, UPT, URZ, URZ, URZ ;  /* 0x000000fffffff290 */ /* 0x000fe4000fffe0ff */
[----:B------:R-:W-:Y:S05]  /*8670*/  @!P0 BRA `(.L_x_110) ;  /* 0x0000000000408947 */ /* 0x000fea0003800000 */
[----:B------:R-:W1:Y:S01]  /*8680*/  LDCU.64 UR8, c[0x4][0x78] ;  /* 0x01000f00ff0877ac */ /* 0x000e620008000a00 */
[----:B------:R-:W-:Y:S01]  /*8690*/  MOV R15, 0x0 ;  /* 0x00000000000f7802 */ /* 0x000fe20000000f00 */
[----:B------:R-:W-:Y:S02]  /*86a0*/  HFMA2 R12, -RZ, RZ, 0, 5.9604644775390625e-08 ;  /* 0x00000001ff0c7431 */ /* 0x000fe400000001ff */
[----:B------:R-:W-:Y:S02]  /*86b0*/  IMAD.MOV.U32 R8, RZ, RZ, 0x192 ;  /* 0x00000192ff087424 */ /* 0x000fe400078e00ff */
[----:B------:R-:W-:Y:S01]  /*86c0*/  IMAD.MOV.U32 R13, RZ, RZ, RZ ;  /* 0x000000ffff0d7224 */ /* 0x000fe200078e00ff */
[----:B------:R-:W3:Y:S01]  /*86d0*/  LDCU.64 UR6, c[0x4][0x80] ;  /* 0x01001000ff0677ac */ /* 0x000ee20008000a00 */
[----:B------:R-:W2:Y:S01]  /*86e0*/  LDC.64 R14, c[0x4][R15] ;  /* 0x010000000f0e7b82 */ /* 0x000ea20000000a00 */
[----:B------:R-:W5:Y:S01]  /*86f0*/  LDCU.64 UR4, c[0x4][0x18] ;  /* 0x01000300ff0477ac */ /* 0x000f620008000a00 */
[----:B-1----:R-:W-:Y:S01]  /*8700*/  MOV R5, UR9 ;  /* 0x0000000900057c02 */ /* 0x002fe20008000f00 */
[----:B------:R-:W-:Y:S01]  /*8710*/  IMAD.U32 R4, RZ, RZ, UR8 ;  /* 0x00000008ff047e24 */ /* 0x000fe2000f8e00ff */
[----:B---3--:R-:W-:Y:S01]  /*8720*/  MOV R7, UR7 ;  /* 0x0000000700077c02 */ /* 0x008fe20008000f00 */
[----:B------:R-:W-:Y:S01]  /*8730*/  IMAD.U32 R6, RZ, RZ, UR6 ;  /* 0x00000006ff067e24 */ /* 0x000fe2000f8e00ff */
[----:B-----5:R-:W-:Y:S01]  /*8740*/  MOV R11, UR5 ;  /* 0x00000005000b7c02 */ /* 0x020fe20008000f00 */
[----:B------:R-:W-:Y:S02]  /*8750*/  IMAD.U32 R10, RZ, RZ, UR4 ;  /* 0x00000004ff0a7e24 */ /* 0x000fe4000f8e00ff */
[----:B------:R-:W-:Y:S07]  /*8760*/  LEPC R20, `(.L_x_110) ;  /* 0x000000001014794e */ /* 0x000fee0000000000 */
[----:B--2-4-:R-:W-:Y:S05]  /*8770*/  CALL.ABS.NOINC R14 ;  /* 0x000000000e007343 */ /* 0x014fea0003c00000 */
.L_x_110:
[----:B------:R-:W-:Y:S01]  /*8780*/  ISETP.NE.AND P0, PT, R183, RZ, PT ;  /* 0x000000ffb700720c */ /* 0x000fe20003f05270 */
[----:B------:R-:W-:Y:S05]  /*8790*/  WARPSYNC.ALL ;  /* 0x0000000000007948 */ /* 0x000fea0003800000 */
[----:B------:R-:W-:Y:S01]  /*87a0*/  R2UR UR4, R78 ;  /* 0x000000004e0472ca */ /* 0x000fe200000e0000 */
[----:B------:R-:W-:Y:S01]  /*87b0*/  USHF.L.U32 UR8, UR40, 0xd, URZ ;  /* 0x0000000d28087899 */ /* 0x000fe200080006ff */
[----:B--2---:R-:W-:Y:S01]  /*87c0*/  F2FP.F16.E4M3.UNPACK_B R12, R145 ;  /* 0x00000091ff0c723e */ /* 0x004fe200020006ff */
[----:B------:R-:W-:Y:S01]  /*87d0*/  UIADD3 UR54, UPT, UPT, UR40, 0x1, URZ ;  /* 0x0000000128367890 */ /* 0x000fe2000fffe0ff */
[----:B------:R-:W-:Y:S01]  /*87e0*/  F2FP.F16.E4M3.UNPACK_B R11, R146 ;  /* 0x00000092ff0b723e */ /* 0x000fe200020006ff */
[----:B------:R-:W-:Y:S01]  /*87f0*/  BSSY.RECONVERGENT B0, `(.L_x_111) ;  /* 0x000011d000007945 */ /* 0x000fe20003800200 */
        /* <DEDUP_REMOVED lines=8> */
[----:B------:R-:W-:Y:S01]  /*8880*/  F2FP.F16.E4M3.UNPACK_B R6, R151 ;  /* 0x00000097ff06723e */ /* 0x000fe200020006ff */
[--C-:B------:R-:W-:Y:S01]  /*8890*/  HADD2.F32 R91, -RZ, R10.reuse.H0_H0 ;  /* 0x2000000aff5b7230 */ /* 0x100fe20000004100 */
[----:B----4-:R-:W-:Y:S01]  /*88a0*/  F2FP.F16.E4M3.UNPACK_B R5, R152 ;  /* 0x00000098ff05723e */ /* 0x010fe200020006ff */
[----:B------:R-:W-:Y:S01]  /*88b0*/  HADD2.F32 R92, -RZ, R10.H1_H1 ;  /* 0x3000000aff5c7230 */ /* 0x000fe20000004100 */
[----:B------:R-:W-:Y:S01]  /*88c0*/  F2FP.F16.E4M3.UNPACK_B R4, R153 ;  /* 0x00000099ff04723e */ /* 0x000fe200020006ff */
[--C-:B------:R-:W-:Y:S01]  /*88d0*/  HADD2.F32 R95, -RZ, R9.reuse.H0_H0 ;  /* 0x20000009ff5f7230 */ /* 0x100fe20000004100 */
[-C--:B------:R-:W-:Y:S01]  /*88e0*/  F2FP.F16.E4M3.UNPACK_B R3, R144.reuse ;  /* 0x00000090ff03723e */ /* 0x080fe200020006ff */
[----:B------:R-:W-:Y:S01]  /*88f0*/  HADD2.F32 R96, -RZ, R9.H1_H1 ;  /* 0x30000009ff607230 */ /* 0x000fe20000004100 */
[----:B------:R-:W-:Y:S01]  /*8900*/  F2FP.F16.E4M3.UNPACK_B R144, R144.H1 ;  /* 0x00000090ff90723e */ /* 0x000fe200030006ff */
[--C-:B------:R-:W-:Y:S01]  /*8910*/  HADD2.F32 R99, -RZ, R8.reuse.H0_H0 ;  /* 0x20000008ff637230 */ /* 0x100fe20000004100 */
[----:B------:R-:W-:Y:S01]  /*8920*/  F2FP.F16.E4M3.UNPACK_B R145, R145.H1 ;  /* 0x00000091ff91723e */ /* 0x000fe200030006ff */
[----:B------:R-:W-:Y:S01]  /*8930*/  HADD2.F32 R100, -RZ, R8.H1_H1 ;  /* 0x30000008ff647230 */ /* 0x000fe20000004100 */
[----:B------:R-:W-:Y:S01]  /*8940*/  F2FP.F16.E4M3.UNPACK_B R146, R146.H1 ;  /* 0x00000092ff92723e */ /* 0x000fe200030006ff */
[--C-:B------:R-:W-:Y:S01]  /*8950*/  HADD2.F32 R103, -RZ, R7.reuse.H0_H0 ;  /* 0x20000007ff677230 */ /* 0x100fe20000004100 */
[----:B------:R-:W-:Y:S01]  /*8960*/  F2FP.F16.E4M3.UNPACK_B R147, R147.H1 ;  /* 0x00000093ff93723e */ /* 0x000fe200030006ff */
[----:B------:R-:W-:Y:S01]  /*8970*/  HADD2.F32 R104, -RZ, R7.H1_H1 ;  /* 0x30000007ff687230 */ /* 0x000fe20000004100 */
[----:B------:R-:W-:Y:S01]  /*8980*/  R2UR UR5, R187 ;  /* 0x00000000bb0572ca */ /* 0x000fe200000e0000 */
[--C-:B------:R-:W-:Y:S01]  /*8990*/  HADD2.F32 R107, -RZ, R6.reuse.H0_H0 ;  /* 0x20000006ff6b7230 */ /* 0x100fe20000004100 */
[----:B------:R-:W-:Y:S01]  /*89a0*/  F2FP.F16.E4M3.UNPACK_B R149, R149.H1 ;  /* 0x00000095ff95723e */ /* 0x000fe200030006ff */
[----:B------:R-:W-:Y:S01]  /*89b0*/  HADD2.F32 R108, -RZ, R6.H1_H1 ;  /* 0x30000006ff6c7230 */ /* 0x000fe20000004100 */
[----:B------:R-:W-:Y:S01]  /*89c0*/  F2FP.F16.E4M3.UNPACK_B R153, R153.H1 ;  /* 0x00000099ff99723e */ /* 0x000fe200030006ff */
[--C-:B------:R-:W-:Y:S01]  /*89d0*/  HADD2.F32 R111, -RZ, R5.reuse.H0_H0 ;  /* 0x20000005ff6f7230 */ /* 0x100fe20000004100 */
[----:B------:R-:W-:Y:S01]  /*89e0*/  F2FP.F16.E4M3.UNPACK_B R120, R154 ;  /* 0x0000009aff78723e */ /* 0x000fe200020006ff */
[----:B------:R-:W-:Y:S01]  /*89f0*/  HADD2.F32 R112, -RZ, R5.H1_H1 ;  /* 0x30000005ff707230 */ /* 0x000fe20000004100 */
[----:B------:R-:W-:Y:S01]  /*8a00*/  F2FP.F16.E4M3.UNPACK_B R124, R155 ;  /* 0x0000009bff7c723e */ /* 0x000fe200020006ff */
[--C-:B------:R-:W-:Y:S01]  /*8a10*/  HADD2.F32 R115, -RZ, R4.reuse.H0_H0 ;  /* 0x20000004ff737230 */ /* 0x100fe20000004100 */
[----:B------:R-:W-:Y:S01]  /*8a20*/  F2FP.F16.E4M3.UNPACK_B R128, R156 ;  /* 0x0000009cff80723e */ /* 0x000fe200020006ff */
[----:B------:R-:W-:Y:S01]  /*8a30*/  HADD2.F32 R116, -RZ, R4.H1_H1 ;  /* 0x30000004ff747230 */ /* 0x000fe20000004100 */
[-C--:B------:R-:W-:Y:S01]  /*8a40*/  F2FP.F16.E4M3.UNPACK_B R132, R157.reuse ;  /* 0x0000009dff84723e */ /* 0x080fe200020006ff */
[----:B------:R-:W1:Y:S01]  /*8a50*/  LDTM.x64 R4, tmem[UR4+0x80] ;  /* 0x00008004000479ee */ /* 0x000e620008340000 */
[----:B------:R-:W-:Y:S01]  /*8a60*/  HADD2.F32 R0, -RZ, R3.H0_H0 ;  /* 0x20000003ff007230 */ /* 0x000fe20000004100 */
[----:B------:R-:W-:Y:S01]  /*8a70*/  NOP ;  /* 0x0000000000007918 */ /* 0x000fe20000000000 */
[----:B------:R-:W-:Y:S01]  /*8a80*/  HADD2.F32 R85, -RZ, R145.H0_H0 ;  /* 0x20000091ff557230 */ /* 0x000fe20000004100 */
[----:B------:R-:W-:Y:S01]  /*8a90*/  UIADD3 UR5, UPT, UPT, UR5, 0x90, URZ ;  /* 0x0000009005057890 */ /* 0x000fe2000fffe0ff */
[----:B------:R-:W-:Y:S01]  /*8aa0*/  HADD2.F32 R80, -RZ, R3.H1_H1 ;  /* 0x30000003ff507230 */ /* 0x000fe20000004100 */
[----:B------:R-:W-:Y:S01]  /*8ab0*/  F2FP.F16.E4M3.UNPACK_B R157, R157.H1 ;  /* 0x0000009dff9d723e */ /* 0x000fe200030006ff */
[----:B------:R-:W-:Y:S01]  /*8ac0*/  HADD2.F32 R82, -RZ, R144.H1_H1 ;  /* 0x30000090ff527230 */ /* 0x000fe20000004100 */
[----:B------:R-:W-:Y:S01]  /*8ad0*/  UPRMT UR5, UR37, 0x654, UR5 ;  /* 0x0000065425057896 */ /* 0x000fe20008000005 */
[----:B------:R-:W-:Y:S01]  /*8ae0*/  HADD2.F32 R86, -RZ, R145.H1_H1 ;  /* 0x30000091ff567230 */ /* 0x000fe20000004100 */
[----:B------:R-:W-:Y:S01]  /*8af0*/  F2FP.F16.E4M3.UNPACK_B R136, R158 ;  /* 0x0000009eff88723e */ /* 0x000fe200020006ff */
[----:B------:R-:W-:Y:S01]  /*8b00*/  HADD2.F32 R101, -RZ, R149.H0_H0 ;  /* 0x20000095ff657230 */ /* 0x000fe20000004100 */
[----:B------:R-:W-:Y:S01]  /*8b10*/  F2FP.F16.E4M3.UNPACK_B R140, R159 ;  /* 0x0000009fff8c723e */ /* 0x000fe200020006ff */
[----:B------:R-:W-:Y:S01]  /*8b20*/  HADD2.F32 R117, -RZ, R153.H0_H0 ;  /* 0x20000099ff757230 */ /* 0x000fe20000004100 */
[----:B------:R-:W-:Y:S01]  /*8b30*/  F2FP.F16.E4M3.UNPACK_B R148, R148.H1 ;  /* 0x00000094ff94723e */ /* 0x000fe200030006ff */
[--C-:B------:R-:W-:Y:S01]  /*8b40*/  HADD2.F32 R119, -RZ, R120.reuse.H0_H0 ;  /* 0x20000078ff777230 */ /* 0x100fe20000004100 */
[----:B------:R-:W-:Y:S01]  /*8b50*/  F2FP.F16.E4M3.UNPACK_B R150, R150.H1 ;  /* 0x00000096ff96723e */ /* 0x000fe200030006ff */
[----:B-1----:R-:W-:Y:S01]  /*8b60*/  SYNCS.ARRIVE.TRANS64.RED.A1T0 RZ, [UR5], RZ ;  /* 0x000000ffffff79a7 */ /* 0x002fe20008100405 */
[----:B------:R-:W-:Y:S01]  /*8b70*/  HADD2.F32 R120, -RZ, R120.H1_H1 ;  /* 0x30000078ff787230 */ /* 0x000fe20000004100 */
[----:B------:R-:W-:Y:S01]  /*8b80*/  F2FP.F16.E4M3.UNPACK_B R151, R151.H1 ;  /* 0x00000097ff97723e */ /* 0x000fe200030006ff */
[--C-:B------:R-:W-:Y:S01]  /*8b90*/  HADD2.F32 R123, -RZ, R124.reuse.H0_H0 ;  /* 0x2000007cff7b7230 */ /* 0x100fe20000004100 */
[----:B------:R-:W-:Y:S01]  /*8ba0*/  F2FP.F16.E4M3.UNPACK_B R152, R152.H1 ;  /* 0x00000098ff98723e */ /* 0x000fe200030006ff */
[----:B------:R-:W-:Y:S01]  /*8bb0*/  HADD2.F32 R124, -RZ, R124.H1_H1 ;  /* 0x3000007cff7c7230 */ /* 0x000fe20000004100 */
[----:B------:R-:W-:Y:S01]  /*8bc0*/  F2FP.F16.E4M3.UNPACK_B R154, R154.H1 ;  /* 0x0000009aff9a723e */ /* 0x000fe200030006ff */
[C---:B------:R-:W-:Y:S01]  /*8bd0*/  FMUL R4, R76.reuse, R4 ;  /* 0x000000044c047220 */ /* 0x040fe20000400000 */
[C---:B------:R-:W-:Y:S01]  /*8be0*/  FMUL R5, R76.reuse, R5 ;  /* 0x000000054c057220 */ /* 0x040fe20000400000 */
[----:B------:R-:W-:Y:S02]  /*8bf0*/  HADD2.F32 R3, -RZ, R144.H0_H0 ;  /* 0x20000090ff037230 */ /* 0x000fe40000004100 */
        /* <DEDUP_REMOVED lines=17> */
[C---:B------:R-:W-:Y:S01]  /*8d10*/  FFMA R6, R81.reuse, R3, R6 ;  /* 0x0000000351067223 */ /* 0x040fe20000000006 */
[----:B------:R-:W-:Y:S01]  /*8d20*/  FMUL R3, R76, R21 ;  /* 0x000000154c037220 */ /* 0x000fe20000400000 */
[C---:B------:R-:W-:Y:S01]  /*8d30*/  FFMA R7, R81.reuse, R82, R7 ;  /* 0x0000005251077223 */ /* 0x040fe20000000007 */
[C---:B------:R-:W-:Y:S01]  /*8d40*/  FFMA R8, R81.reuse, R83, R8 ;  /* 0x0000005351087223 */ /* 0x040fe20000000008 */
[C---:B------:R-:W-:Y:S01]  /*8d50*/  FFMA R9, R81.reuse, R84, R9 ;  /* 0x0000005451097223 */ /* 0x040fe20000000009 */
[----:B------:R-:W-:Y:S01]  /*8d60*/  FFMA R10, R81, R85, R10 ;  /* 0x00000055510a7223 */ /* 0x000fe2000000000a */
[----:B------:R-:W-:Y:S01]  /*8d70*/  IADD3 R82, PT, PT, R181, UR8, RZ ;  /* 0x00000008b5527c10 */ /* 0x000fe2000fffe0ff */
[----:B------:R-:W-:Y:S01]  /*8d80*/  HADD2.F32 R132, -RZ, R132.H1_H1 ;  /* 0x30000084ff847230 */ /* 0x000fe20000004100 */
[----:B------:R-:W-:Y:S01]  /*8d90*/  F2FP.SATFINITE.E4M3.F32.PACK_AB_MERGE_C R84, R7, R6, RZ ;  /* 0x000000060754723e */ /* 0x000fe200048070ff */
[----:B------:R-:W-:Y:S01]  /*8da0*/  HADD2.F32 R133, -RZ, R157.H0_H0 ;  /* 0x2000009dff857230 */ /* 0x000fe20000004100 */
[-C--:B------:R-:W-:Y:S01]  /*8db0*/  IADD3 R85, PT, PT, R195, R82.reuse, RZ ;  /* 0x00000052c3557210 */ /* 0x080fe20007ffe0ff */
[--C-:B------:R-:W-:Y:S01]  /*8dc0*/  HADD2.F32 R135, -RZ, R136.reuse.H0_H0 ;  /* 0x20000088ff877230 */ /* 0x100fe20000004100 */
[----:B------:R-:W-:Y:S01]  /*8dd0*/  IADD3 R82, PT, PT, R200, R82, RZ ;  /* 0x00000052c8527210 */ /* 0x000fe20007ffe0ff */
[----:B------:R-:W-:Y:S01]  /*8de0*/  HADD2.F32 R136, -RZ, R136.H1_H1 ;  /* 0x30000088ff887230 */ /* 0x000fe20000004100 */
[----:B------:R-:W-:Y:S01]  /*8df0*/  IADD3 R186, PT, PT, R186, R85, RZ ;  /* 0x00000055baba7210 */ /* 0x000fe20007ffe0ff */
[----:B------:R-:W-:Y:S02]  /*8e00*/  HADD2.F32 R139, -RZ, R140.H0_H0 ;  /* 0x2000008cff8b7230 */ /* 0x000fe40000004100 */
[C---:B------:R-:W-:Y:S01]  /*8e10*/  FMUL R11, R76.reuse, R11 ;  /* 0x0000000b4c0b7220 */ /* 0x040fe20000400000 */
[--C-:B------:R-:W-:Y:S02]  /*8e20*/  HADD2.F32 R89, -RZ, R146.reuse.H0_H0 ;  /* 0x20000092ff597230 */ /* 0x100fe40000004100 */
[C---:B------:R-:W-:Y:S01]  /*8e30*/  FMUL R14, R76.reuse, R14 ;  /* 0x0000000e4c0e7220 */ /* 0x040fe20000400000 */
[----:B------:R-:W-:Y:S02]  /*8e40*/  HADD2.F32 R90, -RZ, R146.H1_H1 ;  /* 0x30000092ff5a7230 */ /* 0x000fe40000004100 */
[C---:B------:R-:W-:Y:S01]  /*8e50*/  FFMA R11, R81.reuse, R86, R11 ;  /* 0x00000056510b7223 */ /* 0x040fe2000000000b */
[C---:B------:R-:W-:Y:S01]  /*8e60*/  FFMA R12, R81.reuse, R87, R12 ;  /* 0x00000057510c7223 */ /* 0x040fe2000000000c */
[C---:B------:R-:W-:Y:S01]  /*8e70*/  FFMA R13, R81.reuse, R88, R13 ;  /* 0x00000058510d7223 */ /* 0x040fe2000000000d */
[----:B------:R-:W-:Y:S01]  /*8e80*/  FFMA R14, R81, R89, R14 ;  /* 0x00000059510e7223 */ /* 0x000fe2000000000e */
[----:B------:R-:W-:Y:S01]  /*8e90*/  HADD2.F32 R140, -RZ, R140.H1_H1 ;  /* 0x3000008cff8c7230 */ /* 0x000fe20000004100 */
[----:B------:R-:W-:Y:S01]  /*8ea0*/  F2FP.SATFINITE.E4M3.F32.PACK_AB_MERGE_C R86, R11, R10, RZ ;  /* 0x0000000a0b56723e */ /* 0x000fe200048070ff */
[C---:B------:R-:W-:Y:S01]  /*8eb0*/  FMUL R10, R76.reuse, R24 ;  /* 0x000000184c0a7220 */ /* 0x040fe20000400000 */
[C---:B------:R-:W-:Y:S01]  /*8ec0*/  FMUL R11, R76.reuse, R25 ;  /* 0x000000194c0b7220 */ /* 0x040fe20000400000 */
        /* <DEDUP_REMOVED lines=8> */
[C---:B------:R-:W-:Y:S01]  /*8f50*/  FMUL R19, R76.reuse, R19 ;  /* 0x000000134c137220 */ /* 0x040fe20000400000 */
[--C-:B------:R-:W-:Y:S01]  /*8f60*/  HADD2.F32 R97, -RZ, R148.reuse.H0_H0 ;  /* 0x20000094ff617230 */ /* 0x100fe20000004100 */
[----:B------:R-:W-:Y:S01]  /*8f70*/  F2FP.SATFINITE.E4M3.F32.PACK_AB_MERGE_C R14, R15, R14, RZ ;  /* 0x0000000e0f0e723e */ /* 0x000fe200048070ff */
[----:B------:R-:W-:Y:S02]  /*8f80*/  HADD2.F32 R98, -RZ, R148.H1_H1 ;  /* 0x30000094ff627230 */ /* 0x000fe40000004100 */
[C---:B------:R-:W-:Y:S01]  /*8f90*/  FFMA R19, R81.reuse, R94, R19 ;  /* 0x0000005e51137223 */ /* 0x040fe20000000013 */
[C---:B------:R-:W-:Y:S01]  /*8fa0*/  FFMA R0, R81.reuse, R95, R0 ;  /* 0x0000005f51007223 */ /* 0x040fe20000000000 */
[----:B------:R-:W-:Y:S01]  /*8fb0*/  FFMA R3, R81, R96, R3 ;  /* 0x0000006051037223 */ /* 0x000fe20000000003 */
[C---:B------:R-:W-:Y:S01]  /*8fc0*/  FMUL R6, R76.reuse, R22 ;  /* 0x000000164c067220 */ /* 0x040fe20000400000 */
[C---:B------:R-:W-:Y:S01]  /*8fd0*/  FMUL R22, R76.reuse, R28 ;  /* 0x0000001c4c167220 */ /* 0x040fe20000400000 */
[----:B------:R-:W-:Y:S01]  /*8fe0*/  F2FP.SATFINITE.E4M3.F32.PACK_AB_MERGE_C R18, R19, R18, RZ ;  /* 0x000000121312723e */ /* 0x000fe200048070ff */
[C---:B------:R-:W-:Y:S01]  /*8ff0*/  FMUL R7, R76.reuse, R23 ;  /* 0x000000174c077220 */ /* 0x040fe20000400000 */
[C---:B------:R-:W-:Y:S01]  /*9000*/  FFMA R6, R81.reuse, R97, R6 ;  /* 0x0000006151067223 */ /* 0x040fe20000000006 */
[----:B------:R-:W-:Y:S02]  /*9010*/  HADD2.F32 R102, -RZ, R149.H1_H1 ;  /* 0x30000095ff667230 */ /* 0x000fe40000004100 */
[C---:B------:R-:W-:Y:S01]  /*9020*/  FMUL R23, R76.reuse, R29 ;  /* 0x0000001d4c177220 */ /* 0x040fe20000400000 */
[C---:B------:R-:W-:Y:S01]  /*9030*/  FFMA R7, R81.reuse, R98, R7 ;  /* 0x0000006251077223 */ /* 0x040fe20000000007 */
[C---:B------:R-:W-:Y:S01]  /*9040*/  FFMA R10, R81.reuse, R99, R10 ;  /* 0x00000063510a7223 */ /* 0x040fe2000000000a */
[C---:B------:R-:W-:Y:S01]  /*9050*/  FFMA R11, R81.reuse, R100, R11 ;  /* 0x00000064510b7223 */ /* 0x040fe2000000000b */
[----:B------:R-:W-:Y:S01]  /*9060*/  FFMA R20, R81, R101, R20 ;  /* 0x0000006551147223 */ /* 0x000fe20000000014 */
[C---:B------:R-:W-:Y:S01]  /*9070*/  FMUL R21, R76.reuse, R27 ;  /* 0x0000001b4c157220 */ /* 0x040fe20000400000 */
[--C-:B------:R-:W-:Y:S01]  /*9080*/  HADD2.F32 R105, -RZ, R150.reuse.H0_H0 ;  /* 0x20000096ff697230 */ /* 0x100fe20000004100 */
[----:B------:R-:W-:Y:S01]  /*9090*/  F2FP.SATFINITE.E4M3.F32.PACK_AB_MERGE_C R6, R7, R6, RZ ;  /* 0x000000060706723e */ /* 0x000fe200048070ff */
[C---:B------:R-:W-:Y:S01]  /*90a0*/  FMUL R27, R76.reuse, R33 ;  /* 0x000000214c1b7220 */ /* 0x040fe20000400000 */
[C---:B------:R-:W-:Y:S01]  /*90b0*/  FFMA R21, R81.reuse, R102, R21 ;  /* 0x0000006651157223 */ /* 0x040fe20000000015 */
[C---:B------:R-:W-:Y:S01]  /*90c0*/  FFMA R22, R81.reuse, R103, R22 ;  /* 0x0000006751167223 */ /* 0x040fe20000000016 */
[----:B------:R-:W-:Y:S01]  /*90d0*/  FFMA R23, R81, R104, R23 ;  /* 0x0000006851177223 */ /* 0x000fe20000000017 */
[----:B------:R-:W-:Y:S02]  /*90e0*/  HADD2.F32 R106, -RZ, R150.H1_H1 ;  /* 0x30000096ff6a7230 */ /* 0x000fe40000004100 */
        /* <DEDUP_REMOVED lines=19> */
[--C-:B------:R-:W-:Y:S02]  /*9220*/  HADD2.F32 R113, -RZ, R152.reuse.H0_H0 ;  /* 0x20000098ff717230 */ /* 0x100fe40000004100 */
[----:B------:R-:W-:Y:S01]  /*9230*/  FFMA R28, R81, R109, R28 ;  /* 0x0000006d511c7223 */ /* 0x000fe2000000001c */
[----:B------:R-:W-:Y:S01]  /*9240*/  F2FP.SATFINITE.E4M3.F32.PACK_AB_MERGE_C R22, R23, R22, R24 ;  /* 0x000000161716723e */ /* 0x000fe20004807018 */
[C---:B------:R-:W-:Y:S01]  /*9250*/  FFMA R29, R81.reuse, R110, R29 ;  /* 0x0000006e511d7223 */ /* 0x040fe2000000001d */
[C---:B------:R-:W-:Y:S01]  /*9260*/  FFMA R30, R81.reuse, R111, R30 ;  /* 0x0000006f511e7223 */ /* 0x040fe2000000001e */
[----:B------:R-:W-:Y:S01]  /*9270*/  FFMA R31, R81, R112, R31 ;  /* 0x00000070511f7223 */ /* 0x000fe2000000001f */
[C---:B------:R-:W-:Y:S01]  /*9280*/  FMUL R35, R76.reuse, R41 ;  /* 0x000000294c237220 */ /* 0x040fe20000400000 */
[----:B------:R-:W-:Y:S01]  /*9290*/  HADD2.F32 R114, -RZ, R152.H1_H1 ;  /* 0x30000098ff727230 */ /* 0x000fe20000004100 */
[----:B------:R-:W-:Y:S01]  /*92a0*/  F2FP.SATFINITE.E4M3.F32.PACK_AB_MERGE_C R23, R29, R28, RZ ;  /* 0x0000001c1d17723e */ /* 0x000fe200048070ff */
[C---:B------:R-:W-:Y:S01]  /*92b0*/  FMUL R32, R76.reuse, R38 ;  /* 0x000000264c207220 */ /* 0x040fe20000400000 */
[C---:B------:R-:W-:Y:S01]  /*92c0*/  FMUL R38, R76.reuse, R44 ;  /* 0x0000002c4c267220 */ /* 0x040fe20000400000 */
[C---:B------:R-:W-:Y:S01]  /*92d0*/  FMUL R33, R76.reuse, R39 ;  /* 0x000000274c217220 */ /* 0x040fe20000400000 */
[----:B------:R-:W-:Y:S01]  /*92e0*/  F2FP.SATFINITE.E4M3.F32.PACK_AB_MERGE_C R23, R27, R26, R23 ;  /* 0x0000001a1b17723e */ /* 0x000fe20004807017 */
[C---:B------:R-:W-:Y:S01]  /*92f0*/  FFMA R32, R81.reuse, R113, R32 ;  /* 0x0000007151207223 */ /* 0x040fe20000000020 */
[----:B------:R-:W-:Y:S02]  /*9300*/  HADD2.F32 R118, -RZ, R153.H1_H1 ;  /* 0x30000099ff767230 */ /* 0x000fe40000004100 */
[C---:B------:R-:W-:Y:S01]  /*9310*/  FFMA R33, R81.reuse, R114, R33 ;  /* 0x0000007251217223 */ /* 0x040fe20000000021 */
[C---:B------:R-:W-:Y:S01]  /*9320*/  FFMA R34, R81.reuse, R115, R34 ;  /* 0x0000007351227223 */ /* 0x040fe20000000022 */
[C---:B------:R-:W-:Y:S01]  /*9330*/  FFMA R35, R81.reuse, R116, R35 ;  /* 0x0000007451237223 */ /* 0x040fe20000000023 */
[----:B------:R-:W-:Y:S01]  /*9340*/  FFMA R36, R81, R117, R36 ;  /* 0x0000007551247223 */ /* 0x000fe20000000024 */
[C---:B------:R-:W-:Y:S01]  /*9350*/  FMUL R39, R76.reuse, R45 ;  /* 0x0000002d4c277220 */ /* 0x040fe20000400000 */
[----:B------:R-:W-:Y:S01]  /*9360*/  F2FP.F16.E4M3.UNPACK_B R155, R155.H1 ;  /* 0x0000009bff9b723e */ /* 0x000fe200030006ff */
[C---:B------:R-:W-:Y:S01]  /*9370*/  FMUL R37, R76.reuse, R43 ;  /* 0x0000002b4c257220 */ /* 0x040fe20000400000 */
[--C-:B------:R-:W-:Y:S01]  /*9380*/  HADD2.F32 R121, -RZ, R154.reuse.H0_H0 ;  /* 0x2000009aff797230 */ /* 0x100fe20000004100 */
[----:B------:R-:W-:Y:S01]  /*9390*/  F2FP.SATFINITE.E4M3.F32.PACK_AB_MERGE_C R32, R33, R32, RZ ;  /* 0x000000202120723e */ /* 0x000fe200048070ff */
[C---:B------:R-:W-:Y:S01]  /*93a0*/  FMUL R43, R76.reuse, R49 ;  /* 0x000000314c2b7220 */ /* 0x040fe20000400000 */
[C---:B------:R-:W-:Y:S01]  /*93b0*/  FFMA R37, R81.reuse, R118, R37 ;  /* 0x0000007651257223 */ /* 0x040fe20000000025 */
[C---:B------:R-:W-:Y:S01]  /*93c0*/  FFMA R38, R81.reuse, R119, R38 ;  /* 0x0000007751267223 */ /* 0x040fe20000000026 */
[----:B------:R-:W-:Y:S02]  /*93d0*/  HADD2.F32 R122, -RZ, R154.H1_H1 ;  /* 0x3000009aff7a7230 */ /* 0x000fe40000004100 */
[C---:B------:R-:W-:Y:S01]  /*93e0*/  FMUL R40, R76.reuse, R46 ;  /* 0x0000002e4c287220 */ /* 0x040fe20000400000 */
[C---:B------:R-:W-:Y:S01]  /*93f0*/  FMUL R41, R76.reuse, R47 ;  /* 0x0000002f4c297220 */ /* 0x040fe20000400000 */
[----:B------:R-:W-:Y:S01]  /*9400*/  F2FP.F16.E4M3.UNPACK_B R156, R156.H1 ;  /* 0x0000009cff9c723e */ /* 0x000fe200030006ff */
[C---:B------:R-:W-:Y:S01]  /*9410*/  FFMA R39, R81.reuse, R120, R39 ;  /* 0x0000007851277223 */ /* 0x040fe20000000027 */
[--C-:B------:R-:W-:Y:S02]  /*9420*/  HADD2.F32 R125, -RZ, R155.reuse.H0_H0 ;  /* 0x2000009bff7d7230 */ /* 0x100fe40000004100 */
[C---:B------:R-:W-:Y:S01]  /*9430*/  FFMA R40, R81.reuse, R121, R40 ;  /* 0x0000007951287223 */ /* 0x040fe20000000028 */
[----:B------:R-:W-:Y:S02]  /*9440*/  HADD2.F32 R126, -RZ, R155.H1_H1 ;  /* 0x3000009bff7e7230 */ /* 0x000fe40000004100 */
[C---:B------:R-:W-:Y:S01]  /*9450*/  FMUL R44, R76.reuse, R50 ;  /* 0x000000324c2c7220 */ /* 0x040fe20000400000 */
[C---:B------:R-:W-:Y:S01]  /*9460*/  FFMA R41, R81.reuse, R122, R41 ;  /* 0x0000007a51297223 */ /* 0x040fe20000000029 */
[C---:B------:R-:W-:Y:S01]  /*9470*/  FMUL R45, R76.reuse, R51 ;  /* 0x000000334c2d7220 */ /* 0x040fe20000400000 */
[C---:B------:R-:W-:Y:S01]  /*9480*/  FFMA R42, R81.reuse, R123, R42 ;  /* 0x0000007b512a7223 */ /* 0x040fe2000000002a */
[C---:B------:R-:W-:Y:S01]  /*9490*/  FMUL R46, R76.reuse, R52 ;  /* 0x000000344c2e7220 */ /* 0x040fe20000400000 */
[C---:B------:R-:W-:Y:S01]  /*94a0*/  FFMA R43, R81.reuse, R124, R43 ;  /* 0x0000007c512b7223 */ /* 0x040fe2000000002b */
[C---:B------:R-:W-:Y:S01]  /*94b0*/  FMUL R47, R76.reuse, R53 ;  /* 0x000000354c2f7220 */ /* 0x040fe20000400000 */
[--C-:B------:R-:W-:Y:S02]  /*94c0*/  HADD2.F32 R129, -RZ, R156.reuse.H0_H0 ;  /* 0x2000009cff817230 */ /* 0x100fe40000004100 */
[C---:B------:R-:W-:Y:S01]  /*94d0*/  FMUL R48, R76.reuse, R54 ;  /* 0x000000364c307220 */ /* 0x040fe20000400000 */
[C---:B------:R-:W-:Y:S01]  /*94e0*/  FMUL R49, R76.reuse, R55 ;  /* 0x000000374c317220 */ /* 0x040fe20000400000 */
[C---:B------:R-:W-:Y:S01]  /*94f0*/  FMUL R52, R76.reuse, R58 ;  /* 0x0000003a4c347220 */ /* 0x040fe20000400000 */
[C---:B------:R-:W-:Y:S01]  /*9500*/  FMUL R53, R76.reuse, R59 ;  /* 0x0000003b4c357220 */ /* 0x040fe20000400000 */
[C---:B------:R-:W-:Y:S01]  /*9510*/  FMUL R54, R76.reuse, R60 ;  /* 0x0000003c4c367220 */ /* 0x040fe20000400000 */
[C---:B------:R-:W-:Y:S01]  /*9520*/  FMUL R55, R76.reuse, R61 ;  /* 0x0000003d4c377220 */ /* 0x040fe20000400000 */
[C---:B------:R-:W-:Y:S01]  /*9530*/  FFMA R44, R81.reuse, R125, R44 ;  /* 0x0000007d512c7223 */ /* 0x040fe2000000002c */
[----:B------:R-:W-:Y:S02]  /*9540*/  HADD2.F32 R130, -RZ, R156.H1_H1 ;  /* 0x3000009cff827230 */ /* 0x000fe40000004100 */
        /* <DEDUP_REMOVED lines=13> */
[----:B------:R-:W-:Y:S01]  /*9620*/  F2FP.F16.E4M3.UNPACK_B R158, R158.H1 ;  /* 0x0000009eff9e723e */ /* 0x000fe200030006ff */
[C---:B------:R-:W-:Y:S01]  /*9630*/  FFMA R48, R81.reuse, R129, R48 ;  /* 0x0000008151307223 */ /* 0x040fe20000000030 */
[----:B------:R-:W-:Y:S01]  /*9640*/  HADD2.F32 R134, -RZ, R157.H1_H1 ;  /* 0x3000009dff867230 */ /* 0x000fe20000004100 */
[----:B------:R1:W-:Y:S01]  /*9650*/  STS.128 [R181+UR8+0x6000], R64 ;  /* 0x00600040b5007988 */ /* 0x0003e20008000c08 */
[C---:B------:R-:W-:Y:S01]  /*9660*/  FFMA R49, R81.reuse, R130, R49 ;  /* 0x0000008251317223 */ /* 0x040fe20000000031 */
[C---:B------:R-:W-:Y:S01]  /*9670*/  FFMA R50, R81.reuse, R131, R50 ;  /* 0x0000008351327223 */ /* 0x040fe20000000032 */
[----:B------:R-:W-:Y:S01]  /*9680*/  F2FP.F16.E4M3.UNPACK_B R159, R159.H1 ;  /* 0x0000009fff9f723e */ /* 0x000fe200030006ff */
[C---:B------:R-:W-:Y:S01]  /*9690*/  FFMA R51, R81.reuse, R132, R51 ;  /* 0x0000008451337223 */ /* 0x040fe20000000033 */
[--C-:B------:R-:W-:Y:S02]  /*96a0*/  HADD2.F32 R137, -RZ, R158.reuse.H0_H0 ;  /* 0x2000009eff897230 */ /* 0x100fe40000004100 */
[----:B------:R-:W-:Y:S01]  /*96b0*/  FFMA R52, R81, R133, R52 ;  /* 0x0000008551347223 */ /* 0x000fe20000000034 */
[----:B------:R-:W-:Y:S01]  /*96c0*/  HADD2.F32 R138, -RZ, R158.H1_H1 ;  /* 0x3000009eff8a7230 */ /* 0x000fe20000004100 */
[----:B------:R1:W-:Y:S01]  /*96d0*/  STS.128 [R85+0x6010], R20 ;  /* 0x0060101455007388 */ /* 0x0003e20000000c00 */
[----:B------:R-:W-:Y:S01]  /*96e0*/  F2FP.SATFINITE.E4M3.F32.PACK_AB_MERGE_C R40, R41, R40, RZ ;  /* 0x000000282928723e */ /* 0x000fe200048070ff */
[C---:B------:R-:W-:Y:S01]  /*96f0*/  FMUL R56, R76.reuse, R62 ;  /* 0x0000003e4c387220 */ /* 0x040fe20000400000 */
[C---:B------:R-:W-:Y:S01]  /*9700*/  FFMA R53, R81.reuse, R134, R53 ;  /* 0x0000008651357223 */ /* 0x040fe20000000035 */
[----:B------:R-:W-:Y:S01]  /*9710*/  FMUL R57, R76, R63 ;  /* 0x0000003f4c397220 */ /* 0x000fe20000400000 */
[C---:B------:R-:W-:Y:S01]  /*9720*/  FFMA R54, R81.reuse, R135, R54 ;  /* 0x0000008751367223 */ /* 0x040fe20000000036 */
[C---:B------:R-:W-:Y:S01]  /*9730*/  FFMA R55, R81.reuse, R136, R55 ;  /* 0x0000008851377223 */ /* 0x040fe20000000037 */
[--C-:B------:R-:W-:Y:S02]  /*9740*/  HADD2.F32 R83, -RZ, R159.reuse.H0_H0 ;  /* 0x2000009fff537230 */ /* 0x100fe40000004100 */
[C---:B------:R-:W-:Y:S01]  /*9750*/  FFMA R56, R81.reuse, R137, R56 ;  /* 0x0000008951387223 */ /* 0x040fe20000000038 */
[----:B------:R-:W-:Y:S02]  /*9760*/  HADD2.F32 R80, -RZ, R159.H1_H1 ;  /* 0x3000009fff507230 */ /* 0x000fe40000004100 */
[----:B------:R-:W-:Y:S01]  /*9770*/  FFMA R57, R81, R138, R57 ;  /* 0x0000008a51397223 */ /* 0x000fe20000000039 */
[----:B------:R-:W-:Y:S01]  /*9780*/  F2FP.SATFINITE.E4M3.F32.PACK_AB_MERGE_C R37, R37, R36, RZ ;  /* 0x000000242525723e */ /* 0x000fe200048070ff */
[----:B------:R-:W-:Y:S01]  /*9790*/  FFMA R58, R81, R139, R58 ;  /* 0x0000008b513a7223 */ /* 0x000fe2000000003a */
[----:B------:R-:W-:Y:S01]  /*97a0*/  F2FP.SATFINITE.E4M3.F32.PACK_AB_MERGE_C R44, R45, R44, RZ ;  /* 0x0000002c2d2c723e */ /* 0x000fe200048070ff */
[C---:B------:R-:W-:Y:S01]  /*97b0*/  FFMA R59, R81.reuse, R140, R59 ;  /* 0x0000008c513b7223 */ /* 0x040fe2000000003b */
[----:B------:R-:W-:Y:S01]  /*97c0*/  FFMA R60, R81, R83, R60 ;  /* 0x00000053513c7223 */ /* 0x000fe2000000003c */
[----:B------:R-:W-:Y:S01]  /*97d0*/  F2FP.SATFINITE.E4M3.F32.PACK_AB_MERGE_C R38, R39, R38, R40 ;  /* 0x000000262726723e */ /* 0x000fe20004807028 */
[----:B------:R-:W-:Y:S01]  /*97e0*/  FFMA R61, R81, R80, R61 ;  /* 0x00000050513d7223 */ /* 0x000fe2000000003d */
[----:B------:R-:W-:Y:S02]  /*97f0*/  F2FP.SATFINITE.E4M3.F32.PACK_AB_MERGE_C R36, R31, R30, R32 ;  /* 0x0000001e1f24723e */ /* 0x000fe40004807020 */
        /* <DEDUP_REMOVED lines=28> */
.L_x_112:
[----:B------:R-:W-:Y:S05]  /*99c0*/  BSYNC.RECONVERGENT B0 ;  /* 0x0000000000007941 */ /* 0x000fea0003800200 */
.L_x_111:
[----:B------:R-:W-:Y:S01]  /*99d0*/  IADD3 R0, PT, PT, R79, 0x1, RZ ;  /* 0x000000014f007810 */ /* 0x000fe20007ffe0ff */
[----:B------:R-:W-:Y:S04]  /*99e0*/  BSSY.RECONVERGENT B0, `(.L_x_113) ;  /* 0x0000003000007945 */ /* 0x000fe80003800200 */
[----:B------:R-:W-:Y:S05]  /*99f0*/  @P0 BRA `(.L_x_114) ;  /* 0x0000000000040947 */ /* 0x000fea0003800000 */
[----:B------:R-:W-:Y:S04]  /*9a00*/  DEPBAR.LE SB0, 0x1 ;  /* 0x000080400000791a */ /* 0x000fe80000000000 */
.L_x_114:
[----:B------:R-:W-:Y:S05]  /*9a10*/  BSYNC.RECONVERGENT B0 ;  /* 0x0000000000007941 */ /* 0x000fea0003800200 */
.L_x_113:
[----:B------:R-:W-:Y:S01]  /*9a20*/  BAR.SYNC.DEFER_BLOCKING 0x1, 0x80 ;  /* 0x0042000000007b1d */ /* 0x000fe20000010000 */
[----:B------:R-:W-:Y:S01]  /*9a30*/  ISETP.NE.AND P2, PT, R184, RZ, PT ;  /* 0x000000ffb800720c */ /* 0x000fe20003f45270 */
[----:B------:R-:W-:Y:S01]  /*9a40*/  UISETP.NE.AND UP0, UPT, UR54, 0x2, UPT ;  /* 0x000000023600788c */ /* 0x000fe2000bf05270 */
[----:B------:R-:W-:Y:S01]  /*9a50*/  ISETP.NE.AND P0, PT, R185, 0x2, PT ;  /* 0x00000002b900780c */ /* 0x000fe20003f05270 */
[----:B-1----:R-:W-:Y:S01]  /*9a60*/  IMAD.IADD R20, R75, 0x1, R143 ;  /* 0x000000014b147824 */ /* 0x002fe200078e028f */
[----:B------:R-:W-:Y:S01]  /*9a70*/  ISETP.NE.AND P1, PT, R0, 0x2, PT ;  /* 0x000000020000780c */ /* 0x000fe20003f25270 */
[----:B------:R-:W-:Y:S01]  /*9a80*/  USEL UR54, UR54, URZ, UP0 ;  /* 0x000000ff36367287 */ /* 0x000fe20008000000 */
[----:B------:R-:W-:Y:S01]  /*9a90*/  SEL R4, RZ, 0x1, P0 ;  /* 0x00000001ff047807 */ /* 0x000fe20000000000 */
[----:B------:R-:W-:Y:S01]  /*9aa0*/  IMAD.IADD R21, R77, 0x1, R166 ;  /* 0x000000014d157824 */ /* 0x000fe200078e02a6 */
[----:B------:R-:W-:Y:S02]  /*9ab0*/  SEL R3, RZ, 0x1, P1 ;  /* 0x00000001ff037807 */ /* 0x000fe40000800000 */
[----:B------:R-:W-:Y:S02]  /*9ac0*/  LOP3.LUT R177, R177, R4, RZ, 0x3c, !PT ;  /* 0x00000004b1b17212 */ /* 0x000fe400078e3cff */
[----:B------:R-:W-:Y:S02]  /*9ad0*/  LOP3.LUT R178, R178, R3, RZ, 0x3c, !PT ;  /* 0x00000003b2b27212 */ /* 0x000fe400078e3cff */
[----:B------:R-:W-:Y:S02]  /*9ae0*/  @P2 R2UR UR36, R174 ;  /* 0x00000000ae2422ca */ /* 0x000fe400000e0000 */
[----:B------:R-:W-:Y:S02]  /*9af0*/  SEL R185, R185, RZ, P0 ;  /* 0x000000ffb9b97207 */ /* 0x000fe40000000000 */
[----:B------:R-:W-:Y:S01]  /*9b00*/  SEL R79, R0, RZ, P1 ;  /* 0x000000ff004f7207 */ /* 0x000fe20000800000 */
[----:B------:R-:W-:Y:S10]  /*9b10*/  @P2 BRA `(.L_x_115) ;  /* 0xffffffb000002947 */ /* 0x000ff4000383ffff */
[----:B------:R-:W-:Y:S05]  /*9b20*/  EXIT ;  /* 0x000000000000794d */ /* 0x000fea0003800000 */
.L_x_19:
[----:B--2---:R2:W1:Y:S02]  /*9b30*/  SYNCS.PHASECHK.TRANS64.TRYWAIT P0, [R3+URZ+0xb0], R2 ;  /* 0x0000b002030075a7 */ /* 0x00446400080011ff */
[----:B-1----:R-:W-:Y:S05]  /*9b40*/  @!P0 NANOSLEEP.SYNCS 0x989680 ;  /* 0x009896800000895d */ /* 0x002fea0003900000 */
[----:B------:R-:W1:Y:S02]  /*9b50*/  @!P0 SYNCS.PHASECHK.TRANS64 P0, [R3+URZ+0xb0], R2 ;  /* 0x0000b002030085a7 */ /* 0x000e6400080010ff */
[----:B-1----:R-:W-:Y:S05]  /*9b60*/  @!P0 BRA `(.L_x_19) ;  /* 0xfffffffc00f08947 */ /* 0x002fea000383ffff */
[----:B------:R-:W-:Y:S05]  /*9b70*/  BRA `(.L_x_116) ;  /* 0xffffff7800707947 */ /* 0x000fea000383ffff */
.L_x_22:
[----:B-1----:R-:W-:Y:S07]  /*9b80*/  MOV R2, UR33 ;  /* 0x0000002100027c02 */ /* 0x002fee0008000f00 */
.L_x_117:
[----:B-1----:R1:W2:Y:S02]  /*9b90*/  SYNCS.PHASECHK.TRANS64.TRYWAIT P0, [R2+URZ+0x10], R5 ;  /* 0x00001005020075a7 */ /* 0x0022a400080011ff */
[----:B--2---:R-:W-:Y:S05]  /*9ba0*/  @!P0 NANOSLEEP.SYNCS 0x989680 ;  /* 0x009896800000895d */ /* 0x004fea0003900000 */
[----:B------:R-:W2:Y:S02]  /*9bb0*/  @!P0 SYNCS.PHASECHK.TRANS64 P0, [R2+URZ+0x10], R5 ;  /* 0x00001005020085a7 */ /* 0x000ea400080010ff */
[----:B--2---:R-:W-:Y:S05]  /*9bc0*/  @!P0 BRA `(.L_x_117) ;  /* 0xfffffffc00f08947 */ /* 0x004fea000383ffff */
[----:B------:R-:W-:Y:S05]  /*9bd0*/  BRA `(.L_x_21) ;  /* 0xffffff7800c07947 */ /* 0x000fea000383ffff */
.L_x_28:
[----:B-1----:R-:W-:Y:S07]  /*9be0*/  MOV R2, UR33 ;  /* 0x0000002100027c02 */ /* 0x002fee0008000f00 */
.L_x_118:
[----:B-1----:R1:W2:Y:S02]  /*9bf0*/  SYNCS.PHASECHK.TRANS64.TRYWAIT P0, [R2+URZ+0x10], R5 ;  /* 0x00001005020075a7 */ /* 0x0022a400080011ff */
[----:B--2---:R-:W-:Y:S05]  /*9c00*/  @!P0 NANOSLEEP.SYNCS 0x989680 ;  /* 0x009896800000895d */ /* 0x004fea0003900000 */
[----:B------:R-:W2:Y:S02]  /*9c10*/  @!P0 SYNCS.PHASECHK.TRANS64 P0, [R2+URZ+0x10], R5 ;  /* 0x00001005020085a7 */ /* 0x000ea400080010ff */
[----:B--2---:R-:W-:Y:S05]  /*9c20*/  @!P0 BRA `(.L_x_118) ;  /* 0xfffffffc00f08947 */ /* 0x004fea000383ffff */
[----:B------:R-:W-:Y:S05]  /*9c30*/  BRA `(.L_x_27) ;  /* 0xffffff7c00987947 */ /* 0x000fea000383ffff */
.L_x_32:
[----:B-1----:R1:W2:Y:S02]  /*9c40*/  SYNCS.PHASECHK.TRANS64.TRYWAIT P0, [R2+URZ+0x60], R3 ;  /* 0x00006003020075a7 */ /* 0x0022a400080011ff */
[----:B--2---:R-:W-:Y:S05]  /*9c50*/  @!P0 NANOSLEEP.SYNCS 0x989680 ;  /* 0x009896800000895d */ /* 0x004fea0003900000 */
[----:B------:R-:W2:Y:S02]  /*9c60*/  @!P0 SYNCS.PHASECHK.TRANS64 P0, [R2+URZ+0x60], R3 ;  /* 0x00006003020085a7 */ /* 0x000ea400080010ff */
[----:B--2---:R-:W-:Y:S05]  /*9c70*/  @!P0 BRA `(.L_x_32) ;  /* 0xfffffffc00f08947 */ /* 0x004fea000383ffff */
[----:B------:R-:W-:Y:S05]  /*9c80*/  BRA `(.L_x_119) ;  /* 0xffffff8000507947 */ /* 0x000fea000383ffff */
.L_x_36:
[----:B----4-:R-:W-:-:S07]  /*9c90*/  MOV R0, UR4 ;  /* 0x0000000400007c02 */ /* 0x010fce0008000f00 */
.L_x_120:
[----:B-1----:R1:W2:Y:S02]  /*9ca0*/  SYNCS.PHASECHK.TRANS64.TRYWAIT P0, [R0+URZ], R3 ;  /* 0x00000003000075a7 */ /* 0x0022a400080011ff */
[----:B--2---:R-:W-:Y:S05]  /*9cb0*/  @!P0 NANOSLEEP.SYNCS 0x989680 ;  /* 0x009896800000895d */ /* 0x004fea0003900000 */
[----:B------:R-:W2:Y:S02]  /*9cc0*/  @!P0 SYNCS.PHASECHK.TRANS64 P0, [R0+URZ], R3 ;  /* 0x00000003000085a7 */ /* 0x000ea400080010ff */
[----:B--2---:R-:W-:Y:S05]  /*9cd0*/  @!P0 BRA `(.L_x_120) ;  /* 0xfffffffc00f08947 */ /* 0x004fea000383ffff */
[----:B------:R-:W-:Y:S05]  /*9ce0*/  BRA `(.L_x_121) ;  /* 0xffffff8400c07947 */ /* 0x000fea000383ffff */
.L_x_39:
[----:B-1----:R1:W2:Y:S02]  /*9cf0*/  SYNCS.PHASECHK.TRANS64.TRYWAIT P0, [R0+URZ+0xa0], R5 ;  /* 0x0000a005000075a7 */ /* 0x0022a400080011ff */
[----:B--2---:R-:W-:Y:S05]  /*9d00*/  @!P0 NANOSLEEP.SYNCS 0x989680 ;  /* 0x009896800000895d */ /* 0x004fea0003900000 */
[----:B------:R-:W2:Y:S02]  /*9d10*/  @!P0 SYNCS.PHASECHK.TRANS64 P0, [R0+URZ+0xa0], R5 ;  /* 0x0000a005000085a7 */ /* 0x000ea400080010ff */
[----:B--2---:R-:W-:Y:S05]  /*9d20*/  @!P0 BRA `(.L_x_39) ;  /* 0xfffffffc00f08947 */ /* 0x004fea000383ffff */
[----:B------:R-:W-:Y:S05]  /*9d30*/  BRA `(.L_x_122) ;  /* 0xffffff88001c7947 */ /* 0x000fea000383ffff */
.L_x_40:
[----:B------:R-:W-:-:S07]  /*9d40*/  MOV R0, UR5 ;  /* 0x0000000500007c02 */ /* 0x000fce0008000f00 */
.L_x_123:
[----:B-1----:R1:W2:Y:S02]  /*9d50*/  SYNCS.PHASECHK.TRANS64.TRYWAIT P0, [R0+URZ+0x70], R5 ;  /* 0x00007005000075a7 */ /* 0x0022a400080011ff */
[----:B--2---:R-:W-:Y:S05]  /*9d60*/  @!P0 NANOSLEEP.SYNCS 0x989680 ;  /* 0x009896800000895d */ /* 0x004fea0003900000 */
[----:B------:R-:W2:Y:S02]  /*9d70*/  @!P0 SYNCS.PHASECHK.TRANS64 P0, [R0+URZ+0x70], R5 ;  /* 0x00007005000085a7 */ /* 0x000ea400080010ff */
[----:B--2---:R-:W-:Y:S05]  /*9d80*/  @!P0 BRA `(.L_x_123) ;  /* 0xfffffffc00f08947 */ /* 0x004fea000383ffff */
[----:B------:R-:W-:Y:S05]  /*9d90*/  BRA `(.L_x_124) ;  /* 0xffffff88002c7947 */ /* 0x000fea000383ffff */
.L_x_41:
[----:B-1----:R1:W2:Y:S02]  /*9da0*/  SYNCS.PHASECHK.TRANS64.TRYWAIT P1, [R0+URZ+0x60], R5 ;  /* 0x00006005000075a7 */ /* 0x0022a400080211ff */
[----:B--2---:R-:W-:Y:S05]  /*9db0*/  @!P1 NANOSLEEP.SYNCS 0x989680 ;  /* 0x009896800000995d */ /* 0x004fea0003900000 */
[----:B------:R-:W2:Y:S02]  /*9dc0*/  @!P1 SYNCS.PHASECHK.TRANS64 P1, [R0+URZ+0x60], R5 ;  /* 0x00006005000095a7 */ /* 0x000ea400080210ff */
[----:B--2---:R-:W-:Y:S05]  /*9dd0*/  @!P1 BRA `(.L_x_41) ;  /* 0xfffffffc00f09947 */ /* 0x004fea000383ffff */
[----:B------:R-:W-:Y:S05]  /*9de0*/  BRA `(.L_x_125) ;  /* 0xffffff88005c7947 */ /* 0x000fea000383ffff */
.L_x_44:
[----:B------:R-:W-:-:S07]  /*9df0*/  MOV R0, UR5 ;  /* 0x0000000500007c02 */ /* 0x000fce0008000f00 */
.L_x_126:
[----:B-1----:R1:W2:Y:S02]  /*9e00*/  SYNCS.PHASECHK.TRANS64.TRYWAIT P0, [R0+URZ+0x70], R3 ;  /* 0x00007003000075a7 */ /* 0x0022a400080011ff */
[----:B--2---:R-:W-:Y:S05]  /*9e10*/  @!P0 NANOSLEEP.SYNCS 0x989680 ;  /* 0x009896800000895d */ /* 0x004fea0003900000 */
[----:B------:R-:W2:Y:S02]  /*9e20*/  @!P0 SYNCS.PHASECHK.TRANS64 P0, [R0+URZ+0x70], R3 ;  /* 0x00007003000085a7 */ /* 0x000ea400080010ff */
[----:B--2---:R-:W-:Y:S05]  /*9e30*/  @!P0 BRA `(.L_x_126) ;  /* 0xfffffffc00f08947 */ /* 0x004fea000383ffff */
[----:B------:R-:W-:Y:S05]  /*9e40*/  BRA `(.L_x_43) ;  /* 0xffffff8800b07947 */ /* 0x000fea000383ffff */
.L_x_51:
[----:B-1----:R1:W2:Y:S02]  /*9e50*/  SYNCS.PHASECHK.TRANS64.TRYWAIT P1, [R0+URZ+0x60], R5 ;  /* 0x00006005000075a7 */ /* 0x0022a400080211ff */
[----:B--2---:R-:W-:Y:S05]  /*9e60*/  @!P1 NANOSLEEP.SYNCS 0x989680 ;  /* 0x009896800000995d */ /* 0x004fea0003900000 */
[----:B------:R-:W2:Y:S02]  /*9e70*/  @!P1 SYNCS.PHASECHK.TRANS64 P1, [R0+URZ+0x60], R5 ;  /* 0x00006005000095a7 */ /* 0x000ea400080210ff */
[----:B--2---:R-:W-:Y:S05]  /*9e80*/  @!P1 BRA `(.L_x_51) ;  /* 0xfffffffc00f09947 */ /* 0x004fea000383ffff */
[----:B------:R-:W-:Y:S05]  /*9e90*/  BRA `(.L_x_127) ;  /* 0xffffff9000407947 */ /* 0x000fea000383ffff */
.L_x_52:
[----:B------:R-:W-:-:S07]  /*9ea0*/  MOV R3, UR14 ;  /* 0x0000000e00037c02 */ /* 0x000fce0008000f00 */
.L_x_128:
[----:B-1----:R1:W2:Y:S02]  /*9eb0*/  SYNCS.PHASECHK.TRANS64.TRYWAIT P0, [R3+URZ+0x90], R0 ;  /* 0x00009000030075a7 */ /* 0x0022a400080011ff */
[----:B--2---:R-:W-:Y:S05]  /*9ec0*/  @!P0 NANOSLEEP.SYNCS 0x989680 ;  /* 0x009896800000895d */ /* 0x004fea0003900000 */
[----:B------:R-:W2:Y:S02]  /*9ed0*/  @!P0 SYNCS.PHASECHK.TRANS64 P0, [R3+URZ+0x90], R0 ;  /* 0x00009000030085a7 */ /* 0x000ea400080010ff */
[----:B--2---:R-:W-:Y:S05]  /*9ee0*/  @!P0 BRA `(.L_x_128) ;  /* 0xfffffffc00f08947 */ /* 0x004fea000383ffff */
[----:B------:R-:W-:Y:S05]  /*9ef0*/  BRA `(.L_x_129) ;  /* 0xffffff9000787947 */ /* 0x000fea000383ffff */
.L_x_55:
[----:B------:R-:W-:Y:S07]  /*9f00*/  MOV R0, UR19 ;  /* 0x0000001300007c02 */ /* 0x000fee0008000f00 */
.L_x_130:
[----:B-1----:R1:W2:Y:S02]  /*9f10*/  SYNCS.PHASECHK.TRANS64.TRYWAIT P0, [R0+URZ], R3 ;  /* 0x00000003000075a7 */ /* 0x0022a400080011ff */
[----:B--2---:R-:W-:Y:S05]  /*9f20*/  @!P0 NANOSLEEP.SYNCS 0x989680 ;  /* 0x009896800000895d */ /* 0x004fea0003900000 */
[----:B------:R-:W2:Y:S02]  /*9f30*/  @!P0 SYNCS.PHASECHK.TRANS64 P0, [R0+URZ], R3 ;  /* 0x00000003000085a7 */ /* 0x000ea400080010ff */
[----:B--2---:R-:W-:Y:S05]  /*9f40*/  @!P0 BRA `(.L_x_130) ;  /* 0xfffffffc00f08947 */ /* 0x004fea000383ffff */
[----:B------:R-:W-:Y:S05]  /*9f50*/  BRA `(.L_x_54) ;  /* 0xffffff9000947947 */ /* 0x000fea000383ffff */
.L_x_58:
[----:B------:R-:W-:-:S07]  /*9f60*/  MOV R0, UR5 ;  /* 0x0000000500007c02 */ /* 0x000fce0008000f00 */
.L_x_131:
[----:B--2---:R2:W3:Y:S02]  /*9f70*/  SYNCS.PHASECHK.TRANS64.TRYWAIT P0, [R0+URZ], R3 ;  /* 0x00000003000075a7 */ /* 0x0044e400080011ff */
[----:B---3--:R-:W-:Y:S05]  /*9f80*/  @!P0 NANOSLEEP.SYNCS 0x989680 ;  /* 0x009896800000895d */ /* 0x008fea0003900000 */
[----:B------:R-:W3:Y:S02]  /*9f90*/  @!P0 SYNCS.PHASECHK.TRANS64 P0, [R0+URZ], R3 ;  /* 0x00000003000085a7 */ /* 0x000ee400080010ff */
[----:B---3--:R-:W-:Y:S05]  /*9fa0*/  @!P0 BRA `(.L_x_131) ;  /* 0xfffffffc00f08947 */ /* 0x008fea000383ffff */
[----:B------:R-:W-:Y:S05]  /*9fb0*/  BRA `(.L_x_132) ;  /* 0xffffff9400c07947 */ /* 0x000fea000383ffff */
.L_x_59:
[----:B------:R-:W-:-:S07]  /*9fc0*/  MOV R0, UR6 ;  /* 0x0000000600007c02 */ /* 0x000fce0008000f00 */
.L_x_133:
[----:B--2---:R2:W3:Y:S02]  /*9fd0*/  SYNCS.PHASECHK.TRANS64.TRYWAIT P0, [R0+URZ], R3 ;  /* 0x00000003000075a7 */ /* 0x0044e400080011ff */
[----:B---3--:R-:W-:Y:S05]  /*9fe0*/  @!P0 NANOSLEEP.SYNCS 0x989680 ;  /* 0x009896800000895d */ /* 0x008fea0003900000 */
[----:B------:R-:W3:Y:S02]  /*9ff0*/  @!P0 SYNCS.PHASECHK.TRANS64 P0, [R0+URZ], R3 ;  /* 0x00000003000085a7 */ /* 0x000ee400080010ff */
[----:B---3--:R-:W-:Y:S05]  /*a000*/  @!P0 BRA `(.L_x_133) ;  /* 0xfffffffc00f08947 */ /* 0x008fea000383ffff */
[----:B------:R-:W-:Y:S05]  /*a010*/  BRA `(.L_x_134) ;  /* 0xffffff9400cc7947 */ /* 0x000fea000383ffff */
.L_x_64:
[----:B--2---:R2:W3:Y:S02]  /*a020*/  SYNCS.PHASECHK.TRANS64.TRYWAIT P0, [R0+URZ+0x60], R3 ;  /* 0x00006003000075a7 */ /* 0x0044e400080011ff */
[----:B---3--:R-:W-:Y:S05]  /*a030*/  @!P0 NANOSLEEP.SYNCS 0x989680 ;  /* 0x009896800000895d */ /* 0x008fea0003900000 */
[----:B------:R-:W3:Y:S02]  /*a040*/  @!P0 SYNCS.PHASECHK.TRANS64 P0, [R0+URZ+0x60], R3 ;  /* 0x00006003000085a7 */ /* 0x000ee400080010ff */
[----:B---3--:R-:W-:Y:S05]  /*a050*/  @!P0 BRA `(.L_x_64) ;  /* 0xfffffffc00f08947 */ /* 0x008fea000383ffff */
[----:B------:R-:W-:Y:S05]  /*a060*/  BRA `(.L_x_135) ;  /* 0xffffff9800d47947 */ /* 0x000fea000383ffff */
.L_x_67:
[----:B------:R-:W-:Y:S07]  /*a070*/  MOV R0, UR7 ;  /* 0x0000000700007c02 */ /* 0x000fee0008000f00 */
.L_x_136:
[----:B--2---:R2:W3:Y:S02]  /*a080*/  SYNCS.PHASECHK.TRANS64.TRYWAIT P0, [R0+URZ+0x58], R3 ;  /* 0x00005803000075a7 */ /* 0x0044e400080011ff */
[----:B---3--:R-:W-:Y:S05]  /*a090*/  @!P0 NANOSLEEP.SYNCS 0x989680 ;  /* 0x009896800000895d */ /* 0x008fea0003900000 */
[----:B------:R-:W3:Y:S02]  /*a0a0*/  @!P0 SYNCS.PHASECHK.TRANS64 P0, [R0+URZ+0x58], R3 ;  /* 0x00005803000085a7 */ /* 0x000ee400080010ff */
[----:B---3--:R-:W-:Y:S05]  /*a0b0*/  @!P0 BRA `(.L_x_136) ;  /* 0xfffffffc00f08947 */ /* 0x008fea000383ffff */
[----:B------:R-:W-:Y:S05]  /*a0c0*/  BRA `(.L_x_66) ;  /* 0xffffff9c00b47947 */ /* 0x000fea000383ffff */
.L_x_70:
[----:B------:R-:W-:Y:S07]  /*a0d0*/  MOV R3, UR7 ;  /* 0x0000000700037c02 */ /* 0x000fee0008000f00 */
.L_x_137:
[----:B-1----:R1:W2:Y:S02]  /*a0e0*/  SYNCS.PHASECHK.TRANS64.TRYWAIT P0, [R3+URZ+0x38], R12 ;  /* 0x0000380c030075a7 */ /* 0x0022a400080011ff */
[----:B--2---:R-:W-:Y:S05]  /*a0f0*/  @!P0 NANOSLEEP.SYNCS 0x989680 ;  /* 0x009896800000895d */ /* 0x004fea0003900000 */
[----:B------:R-:W2:Y:S02]  /*a100*/  @!P0 SYNCS.PHASECHK.TRANS64 P0, [R3+URZ+0x38], R12 ;  /* 0x0000380c030085a7 */ /* 0x000ea400080010ff */
[----:B--2---:R-:W-:Y:S05]  /*a110*/  @!P0 BRA `(.L_x_137) ;  /* 0xfffffffc00f08947 */ /* 0x004fea000383ffff */
[----:B------:R-:W-:Y:S05]  /*a120*/  BRA `(.L_x_138) ;  /* 0xffffffa0002c7947 */ /* 0x000fea000383ffff */
.L_x_71:
[----:B-1----:R-:W-:Y:S07]  /*a130*/  MOV R3, UR7 ;  /* 0x0000000700037c02 */ /* 0x002fee0008000f00 */
.L_x_139:
[----:B-1----:R1:W2:Y:S02]  /*a140*/  SYNCS.PHASECHK.TRANS64.TRYWAIT P0, [R3+URZ+0x40], R12 ;  /* 0x0000400c030075a7 */ /* 0x0022a400080011ff */
[----:B--2---:R-:W-:Y:S05]  /*a150*/  @!P0 NANOSLEEP.SYNCS 0x989680 ;  /* 0x009896800000895d */ /* 0x004fea0003900000 */
[----:B------:R-:W2:Y:S02]  /*a160*/  @!P0 SYNCS.PHASECHK.TRANS64 P0, [R3+URZ+0x40], R12 ;  /* 0x0000400c030085a7 */ /* 0x000ea400080010ff */
[----:B--2---:R-:W-:Y:S05]  /*a170*/  @!P0 BRA `(.L_x_139) ;  /* 0xfffffffc00f08947 */ /* 0x004fea000383ffff */
[----:B------:R-:W-:Y:S05]  /*a180*/  BRA `(.L_x_140) ;  /* 0xffffffa0006c7947 */ /* 0x000fea000383ffff */
.L_x_72:
[----:B------:R-:W-:Y:S07]  /*a190*/  MOV R3, UR7 ;  /* 0x0000000700037c02 */ /* 0x000fee0008000f00 */
.L_x_141:
[----:B-1----:R1:W2:Y:S02]  /*a1a0*/  SYNCS.PHASECHK.TRANS64.TRYWAIT P0, [R3+URZ+0x48], R12 ;  /* 0x0000480c030075a7 */ /* 0x0022a400080011ff */
[----:B--2---:R-:W-:Y:S05]  /*a1b0*/  @!P0 NANOSLEEP.SYNCS 0x989680 ;  /* 0x009896800000895d */ /* 0x004fea0003900000 */
[----:B------:R-:W2:Y:S02]  /*a1c0*/  @!P0 SYNCS.PHASECHK.TRANS64 P0, [R3+URZ+0x48], R12 ;  /* 0x0000480c030085a7 */ /* 0x000ea400080010ff */
[----:B--2---:R-:W-:Y:S05]  /*a1d0*/  @!P0 BRA `(.L_x_141) ;  /* 0xfffffffc00f08947 */ /* 0x004fea000383ffff */
[----:B------:R-:W-:Y:S05]  /*a1e0*/  BRA `(.L_x_142) ;  /* 0xffffffa000f47947 */ /* 0x000fea000383ffff */
.L_x_74:
[----:B------:R-:W-:-:S07]  /*a1f0*/  MOV R0, UR7 ;  /* 0x0000000700007c02 */ /* 0x000fce0008000f00 */
.L_x_143:
[----:B-1----:R1:W3:Y:S02]  /*a200*/  SYNCS.PHASECHK.TRANS64.TRYWAIT P0, [R0+URZ+0x38], R3 ;  /* 0x00003803000075a7 */ /* 0x0022e400080011ff */
[----:B---3--:R-:W-:Y:S05]  /*a210*/  @!P0 NANOSLEEP.SYNCS 0x989680 ;  /* 0x009896800000895d */ /* 0x008fea0003900000 */
[----:B------:R-:W3:Y:S02]  /*a220*/  @!P0 SYNCS.PHASECHK.TRANS64 P0, [R0+URZ+0x38], R3 ;  /* 0x00003803000085a7 */ /* 0x000ee400080010ff */
[----:B---3--:R-:W-:Y:S05]  /*a230*/  @!P0 BRA `(.L_x_143) ;  /* 0xfffffffc00f08947 */ /* 0x008fea000383ffff */
[----:B------:R-:W-:Y:S05]  /*a240*/  BRA `(.L_x_144) ;  /* 0xffffffa400647947 */ /* 0x000fea000383ffff */
.L_x_75:
[----:B-1----:R-:W-:-:S07]  /*a250*/  MOV R0, UR7 ;  /* 0x0000000700007c02 */ /* 0x002fce0008000f00 */
.L_x_145:
[----:B-1----:R1:W3:Y:S02]  /*a260*/  SYNCS.PHASECHK.TRANS64.TRYWAIT P0, [R0+URZ+0x40], R3 ;  /* 0x00004003000075a7 */ /* 0x0022e400080011ff */
[----:B---3--:R-:W-:Y:S05]  /*a270*/  @!P0 NANOSLEEP.SYNCS 0x989680 ;  /* 0x009896800000895d */ /* 0x008fea0003900000 */
[----:B------:R-:W3:Y:S02]  /*a280*/  @!P0 SYNCS.PHASECHK.TRANS64 P0, [R0+URZ+0x40], R3 ;  /* 0x00004003000085a7 */ /* 0x000ee400080010ff */
[----:B---3--:R-:W-:Y:S05]  /*a290*/  @!P0 BRA `(.L_x_145) ;  /* 0xfffffffc00f08947 */ /* 0x008fea000383ffff */
[----:B------:R-:W-:Y:S05]  /*a2a0*/  BRA `(.L_x_146) ;  /* 0xffffffa400547947 */ /* 0x000fea000383ffff */
.L_x_77:
[----:B--2---:R2:W4:Y:S02]  /*a2b0*/  SYNCS.PHASECHK.TRANS64.TRYWAIT P0, [R0+URZ+0x60], R3 ;  /* 0x00006003000075a7 */ /* 0x00452400080011ff */
[----:B----4-:R-:W-:Y:S05]  /*a2c0*/  @!P0 NANOSLEEP.SYNCS 0x989680 ;  /* 0x009896800000895d */ /* 0x010fea0003900000 */
[----:B------:R-:W4:Y:S02]  /*a2d0*/  @!P0 SYNCS.PHASECHK.TRANS64 P0, [R0+URZ+0x60], R3 ;  /* 0x00006003000085a7 */ /* 0x000f2400080010ff */
[----:B----4-:R-:W-:Y:S05]  /*a2e0*/  @!P0 BRA `(.L_x_77) ;  /* 0xfffffffc00f08947 */ /* 0x010fea000383ffff */
[----:B------:R-:W-:Y:S05]  /*a2f0*/  BRA `(.L_x_147) ;  /* 0xffffffa8001c7947 */ /* 0x000fea000383ffff */
.L_x_87:
[----:B-1----:R1:W3:Y:S02]  /*a300*/  SYNCS.PHASECHK.TRANS64.TRYWAIT P1, [R3+URZ+0x20], R0 ;  /* 0x00002000030075a7 */ /* 0x0022e400080211ff */
[----:B---3--:R-:W-:Y:S05]  /*a310*/  @!P1 NANOSLEEP.SYNCS 0x989680 ;  /* 0x009896800000995d */ /* 0x008fea0003900000 */
[----:B------:R-:W3:Y:S02]  /*a320*/  @!P1 SYNCS.PHASECHK.TRANS64 P1, [R3+URZ+0x20], R0 ;  /* 0x00002000030095a7 */ /* 0x000ee400080210ff */
[----:B---3--:R-:W-:Y:S05]  /*a330*/  @!P1 BRA `(.L_x_87) ;  /* 0xfffffffc00f09947 */ /* 0x008fea000383ffff */
[----:B------:R-:W-:Y:S05]  /*a340*/  BRA `(.L_x_86) ;  /* 0xffffffb400347947 */ /* 0x000fea000383ffff */
.L_x_89:
[----:B---3--:R3:W4:Y:S02]  /*a350*/  SYNCS.PHASECHK.TRANS64.TRYWAIT P0, [R187+URZ+0x80], R4 ;  /* 0x00008004bb0075a7 */ /* 0x00872400080011ff */
[----:B----4-:R-:W-:Y:S05]  /*a360*/  @!P0 NANOSLEEP.SYNCS 0x989680 ;  /* 0x009896800000895d */ /* 0x010fea0003900000 */
[----:B------:R-:W4:Y:S02]  /*a370*/  @!P0 SYNCS.PHASECHK.TRANS64 P0, [R187+URZ+0x80], R4 ;  /* 0x00008004bb0085a7 */ /* 0x000f2400080010ff */
[----:B----4-:R-:W-:Y:S05]  /*a380*/  @!P0 BRA `(.L_x_89) ;  /* 0xfffffffc00f08947 */ /* 0x010fea000383ffff */
[----:B------:R-:W-:Y:S05]  /*a390*/  BRA `(.L_x_88) ;  /* 0xffffffb400907947 */ /* 0x000fea000383ffff */
.L_x_99:
[----:B--2---:R2:W3:Y:S02]  /*a3a0*/  SYNCS.PHASECHK.TRANS64.TRYWAIT P0, [R4+URZ+0x20], R3 ;  /* 0x00002003040075a7 */ /* 0x0044e400080011ff */
[----:B---3--:R-:W-:Y:S05]  /*a3b0*/  @!P0 NANOSLEEP.SYNCS 0x989680 ;  /* 0x009896800000895d */ /* 0x008fea0003900000 */
[----:B------:R-:W3:Y:S02]  /*a3c0*/  @!P0 SYNCS.PHASECHK.TRANS64 P0, [R4+URZ+0x20], R3 ;  /* 0x00002003040085a7 */ /* 0x000ee400080010ff */
[----:B---3--:R-:W-:Y:S05]  /*a3d0*/  @!P0 BRA `(.L_x_99) ;  /* 0xfffffffc00f08947 */ /* 0x008fea000383ffff */
[----:B------:R-:W-:Y:S05]  /*a3e0*/  BRA `(.L_x_98) ;  /* 0xffffffc800a87947 */ /* 0x000fea000383ffff */
.L_x_109:
[----:B-1----:R1:W2:Y:S02]  /*a3f0*/  SYNCS.PHASECHK.TRANS64.TRYWAIT P0, [R3+URZ+0x20], R6 ;  /* 0x00002006030075a7 */ /* 0x0022a400080011ff */
[----:B--2---:R-:W-:Y:S05]  /*a400*/  @!P0 NANOSLEEP.SYNCS 0x989680 ;  /* 0x009896800000895d */ /* 0x004fea0003900000 */
[----:B------:R-:W2:Y:S02]  /*a410*/  @!P0 SYNCS.PHASECHK.TRANS64 P0, [R3+URZ+0x20], R6 ;  /* 0x00002006030085a7 */ /* 0x000ea400080010ff */
[----:B--2---:R-:W-:Y:S05]  /*a420*/  @!P0 BRA `(.L_x_109) ;  /* 0xfffffffc00f08947 */ /* 0x004fea000383ffff */
[----:B------:R-:W-:Y:S05]  /*a430*/  BRA `(.L_x_108) ;  /* 0xffffffe000247947 */ /* 0x000fea000383ffff */
        .weak           $__internal_0_$__cuda_sm10x_tcgen05_guardrail_trap_col_being_dealloced_not_returned_by_alloc
        .type           $__internal_0_$__cuda_sm10x_tcgen05_guardrail_trap_col_being_dealloced_not_returned_by_alloc,@function
        .size           $__internal_0_$__cuda_sm10x_tcgen05_guardrail_trap_col_being_dealloced_not_returned_by_alloc,($__internal_1_$__cuda_sm10x_tcgen05_guardrail_trap_phase_invalid_during_alloc - $__internal_0_$__cuda_sm10x_tcgen05_guardrail_trap_col_being_dealloced_not_returned_by_alloc)
$__internal_0_$__cuda_sm10x_tcgen05_guardrail_trap_col_being_dealloced_not_returned_by_alloc:
[----:B------:R-:W-:Y:S05]  /*a440*/  BPT.TRAP 0x1 ;  /* 0x000000040000795c */ /* 0x000fea0000300000 */
[----:B------:R-:W-:-:S04]  /*a450*/  HFMA2 R3, -RZ, RZ, 0, 0 ;  /* 0x00000000ff037431 */ /* 0x000fc800000001ff */
[----:B------:R-:W-:Y:S05]  /*a460*/  RET.REL.NODEC R2 `(_ZN7cutlass13device_kernelINS_4gemm6kernel13GemmUniversalIN4cute5tupleIJiiiiEEENS1_10collective13CollectiveMmaINS1_35MainloopSm100TmaUmmaWarpSpecializedILi2ELi2ELi2ENS5_IJNS4_1CILi1EEESB_SB_EEEEENS5_IJNSA_ILi128EEENSA_ILi192EEENSA_ILi256EEEEEENS_12float_e4m3_tENS5_IJlSB_lEEESI_SJ_NS4_8TiledMMAINS4_8MMA_AtomIJNS4_10MMA_TraitsINS4_19SM100_MMA_F8F6F4_SSEJSI_SI_fSE_SF_NS4_17integral_constantINS4_4UMMA5MajorELSQ_0EEESR_NSO_INSP_7ScaleInELSS_0EEEST_EEEEEENS4_6LayoutISC_NS5_IJNSA_ILi0EEESX_SX_EEEEENS5_IJNS4_10UnderscoreES10_S10_EEEEENS4_13SM90_TMA_LOADENS4_14ComposedLayoutINS4_7SwizzleILi3ELi4ELi3EEENS4_18smem_ptr_flag_bitsILi8EEENSW_INS5_IJNSA_ILi8EEESE_EEENS5_IJSE_SB_EEEEEEEvNS4_8identityES13_S1D_vS1E_EENS_8epilogue10collective18CollectiveEpilogueINS1G_23Sm100TmaWarpSpecializedILi3ELi2ELi64ELb0ELb0EEEJSH_NS5_IJNSW_ISE_SB_EENSW_INSA_ILi64EEESB_EEEEESI_SJ_SI_SJ_NS1G_6fusion15FusionCallbacksIS1K_NS1P_17LinearCombinationISI_fSI_fLNS_15FloatRoundStyleE2EEESH_S1O_JEEENS4_5SM1004TMEM4LOAD26SM100_TMEM_LOAD_32dp32b64xES13_NS14_INS15_ILi2ELi4ELi3EEES18_NSW_INS5_IJS19_S1M_EEENS5_IJS1M_SB_EEEEEEENS4_39AutoVectorizingCopyWithAssumedAlignmentILi128EEENS4_14SM90_TMA_STOREES23_S25_S25_EEEvvEEEEvNT_6ParamsE) ;  /* 0xffffff5802e47950 */ /* 0x000fea0003c3ffff */
        .weak           $__internal_1_$__cuda_sm10x_tcgen05_guardrail_trap_phase_invalid_during_alloc
        .type           $__internal_1_$__cuda_sm10x_tcgen05_guardrail_trap_phase_invalid_during_alloc,@function
        .size           $__internal_1_$__cuda_sm10x_tcgen05_guardrail_trap_phase_invalid_during_alloc,($__internal_2_$__cuda_sm10x_tcgen05_guardrail_trap_unallocated_columns_being_dealloced - $__internal_1_$__cuda_sm10x_tcgen05_guardrail_trap_phase_invalid_during_alloc)
$__internal_1_$__cuda_sm10x_tcgen05_guardrail_trap_phase_invalid_during_alloc:
[----:B------:R-:W-:Y:S05]  /*a470*/  BPT.TRAP 0x1 ;  /* 0x000000040000795c */ /* 0x000fea0000300000 */
[----:B------:R-:W-:-:S04]  /*a480*/  MOV R3, 0x0 ;  /* 0x0000000000037802 */ /* 0x000fc80000000f00 */
[----:B------:R-:W-:Y:S05]  /*a490*/  RET.REL.NODEC R2 `(_ZN7cutlass13device_kernelINS_4gemm6kernel13GemmUniversalIN4cute5tupleIJiiiiEEENS1_10collective13CollectiveMmaINS1_35MainloopSm100TmaUmmaWarpSpecializedILi2ELi2ELi2ENS5_IJNS4_1CILi1EEESB_SB_EEEEENS5_IJNSA_ILi128EEENSA_ILi192EEENSA_ILi256EEEEEENS_12float_e4m3_tENS5_IJlSB_lEEESI_SJ_NS4_8TiledMMAINS4_8MMA_AtomIJNS4_10MMA_TraitsINS4_19SM100_MMA_F8F6F4_SSEJSI_SI_fSE_SF_NS4_17integral_constantINS4_4UMMA5MajorELSQ_0EEESR_NSO_INSP_7ScaleInELSS_0EEEST_EEEEEENS4_6LayoutISC_NS5_IJNSA_ILi0EEESX_SX_EEEEENS5_IJNS4_10UnderscoreES10_S10_EEEEENS4_13SM90_TMA_LOADENS4_14ComposedLayoutINS4_7SwizzleILi3ELi4ELi3EEENS4_18smem_ptr_flag_bitsILi8EEENSW_INS5_IJNSA_ILi8EEESE_EEENS5_IJSE_SB_EEEEEEEvNS4_8identityES13_S1D_vS1E_EENS_8epilogue10collective18CollectiveEpilogueINS1G_23Sm100TmaWarpSpecializedILi3ELi2ELi64ELb0ELb0EEEJSH_NS5_IJNSW_ISE_SB_EENSW_INSA_ILi64EEESB_EEEEESI_SJ_SI_SJ_NS1G_6fusion15FusionCallbacksIS1K_NS1P_17LinearCombinationISI_fSI_fLNS_15FloatRoundStyleE2EEESH_S1O_JEEENS4_5SM1004TMEM4LOAD26SM100_TMEM_LOAD_32dp32b64xES13_NS14_INS15_ILi2ELi4ELi3EEES18_NSW_INS5_IJS19_S1M_EEENS5_IJS1M_SB_EEEEEEENS4_39AutoVectorizingCopyWithAssumedAlignmentILi128EEENS4_14SM90_TMA_STOREES23_S25_S25_EEEvvEEEEvNT_6ParamsE) ;  /* 0xffffff5802d87950 */ /* 0x000fea0003c3ffff */
        .weak           $__internal_2_$__cuda_sm10x_tcgen05_guardrail_trap_unallocated_columns_being_dealloced
        .type           $__internal_2_$__cuda_sm10x_tcgen05_guardrail_trap_unallocated_columns_being_dealloced,@function
        .size           $__internal_2_$__cuda_sm10x_tcgen05_guardrail_trap_unallocated_columns_being_dealloced,(.L_x_149 - $__internal_2_$__cuda_sm10x_tcgen05_guardrail_trap_unallocated_columns_being_dealloced)
$__internal_2_$__cuda_sm10x_tcgen05_guardrail_trap_unallocated_columns_being_dealloced:
[----:B------:R-:W-:Y:S05]  /*a4a0*/  BPT.TRAP 0x1 ;  /* 0x000000040000795c */ /* 0x000fea0000300000 */
[----:B------:R-:W-:-:S04]  /*a4b0*/  HFMA2 R3, -RZ, RZ, 0, 0 ;  /* 0x00000000ff037431 */ /* 0x000fc800000001ff */
[----:B------:R-:W-:Y:S05]  /*a4c0*/  RET.REL.NODEC R2 `(_ZN7cutlass13device_kernelINS_4gemm6kernel13GemmUniversalIN4cute5tupleIJiiiiEEENS1_10collective13CollectiveMmaINS1_35MainloopSm100TmaUmmaWarpSpecializedILi2ELi2ELi2ENS5_IJNS4_1CILi1EEESB_SB_EEEEENS5_IJNSA_ILi128EEENSA_ILi192EEENSA_ILi256EEEEEENS_12float_e4m3_tENS5_IJlSB_lEEESI_SJ_NS4_8TiledMMAINS4_8MMA_AtomIJNS4_10MMA_TraitsINS4_19SM100_MMA_F8F6F4_SSEJSI_SI_fSE_SF_NS4_17integral_constantINS4_4UMMA5MajorELSQ_0EEESR_NSO_INSP_7ScaleInELSS_0EEEST_EEEEEENS4_6LayoutISC_NS5_IJNSA_ILi0EEESX_SX_EEEEENS5_IJNS4_10UnderscoreES10_S10_EEEEENS4_13SM90_TMA_LOADENS4_14ComposedLayoutINS4_7SwizzleILi3ELi4ELi3EEENS4_18smem_ptr_flag_bitsILi8EEENSW_INS5_IJNSA_ILi8EEESE_EEENS5_IJSE_SB_EEEEEEEvNS4_8identityES13_S1D_vS1E_EENS_8epilogue10collective18CollectiveEpilogueINS1G_23Sm100TmaWarpSpecializedILi3ELi2ELi64ELb0ELb0EEEJSH_NS5_IJNSW_ISE_SB_EENSW_INSA_ILi64EEESB_EEEEESI_SJ_SI_SJ_NS1G_6fusion15FusionCallbacksIS1K_NS1P_17LinearCombinationISI_fSI_fLNS_15FloatRoundStyleE2EEESH_S1O_JEEENS4_5SM1004TMEM4LOAD26SM100_TMEM_LOAD_32dp32b64xES13_NS14_INS15_ILi2ELi4ELi3EEES18_NSW_INS5_IJS19_S1M_EEENS5_IJS1M_SB_EEEEEEENS4_39AutoVectorizingCopyWithAssumedAlignmentILi128EEENS4_14SM90_TMA_STOREES23_S25_S25_EEEvvEEEEvNT_6ParamsE) ;  /* 0xffffff5802cc7950 */ /* 0x000fea0003c3ffff */
.L_x_148:
[----:B------:R-:W-:-:S00]  /*a4d0*/  BRA `(.L_x_148) ;  /* 0xfffffffc00fc7947 */ /* 0x000fc0000383ffff */
[----:B------:R-:W-:-:S00]  /*a4e0*/  NOP ;  /* 0x0000000000007918 */ /* 0x000fc00000000000 */
        /* <DEDUP_REMOVED lines=9> */
.L_x_149:


//--------------------- .nv.global.init           --------------------------
	.section	.nv.global.init,"aw",@progbits
.nv.global.init:
	.type		$str$27,@object
	.size		$str$27,($str$28 - $str$27)
$str$27:
        /*0000*/ 	.byte	0x28, 0x61, 0x64, 0x64, 0x72, 0x65, 0x73, 0x73, 0x20, 0x26, 0x20, 0x6d, 0x61, 0x73, 0x6b, 0x29
        /*0010*/ 	.byte	0x20, 0x3d, 0x3d, 0x20, 0x30, 0x00
	.type		$str$28,@object
	.size		$str$28,($str$26 - $str$28)
$str$28:
        /*0016*/ 	.byte	0x2f, 0x74, 0x6d, 0x70, 0x2f, 0x63, 0x75, 0x74, 0x6c, 0x61, 0x73, 0x73, 0x5f, 0x73, 0x77, 0x65
        /*0026*/ 	.byte	0x65, 0x70, 0x5f, 0x73, 0x72, 0x63, 0x2f, 0x69, 0x6e, 0x63, 0x6c, 0x75, 0x64, 0x65, 0x2f, 0x63
        /*0036*/ 	.byte	0x75, 0x74, 0x65, 0x2f, 0x70, 0x6f, 0x69, 0x6e, 0x74, 0x65, 0x72, 0x5f, 0x66, 0x6c, 0x61, 0x67
        /*0046*/ 	.byte	0x67, 0x65, 0x64, 0x2e, 0x68, 0x70, 0x70, 0x00
	.type		$str$26,@object
	.size		$str$26,($str$25 - $str$26)
$str$26:
        /*004e*/ 	.byte	0x2f, 0x74, 0x6d, 0x70, 0x2f, 0x63, 0x75, 0x74, 0x6c, 0x61, 0x73, 0x73, 0x5f, 0x73, 0x77, 0x65
        /*005e*/ 	.byte	0x65, 0x70, 0x5f, 0x73, 0x72, 0x63, 0x2f, 0x69, 0x6e, 0x63, 0x6c, 0x75, 0x64, 0x65, 0x2f, 0x63
        /*006e*/ 	.byte	0x75, 0x74, 0x65, 0x2f, 0x61, 0x74, 0x6f, 0x6d, 0x2f, 0x63, 0x6f, 0x70, 0x79, 0x5f, 0x74, 0x72
        /*007e*/ 	.byte	0x61, 0x69, 0x74, 0x73, 0x5f, 0x73, 0x6d, 0x31, 0x30, 0x30, 0x2e, 0x68, 0x70, 0x70, 0x00
	.type		$str$25,@object
	.size		$str$25,(__unnamed_1 - $str$25)
$str$25:
        /*008d*/ 	.byte	0x28, 0x28, 0x75, 0x69, 0x6e, 0x74, 0x33, 0x32, 0x5f, 0x74, 0x28, 0x74, 0x68, 0x72, 0x65, 0x61
        /*009d*/ 	.byte	0x64, 0x49, 0x64, 0x78, 0x2e, 0x78, 0x29, 0x20, 0x2f, 0x20, 0x33, 0x32, 0x29, 0x20, 0x25, 0x20
        /*00ad*/ 	.byte	0x34, 0x29, 0x20, 0x3d, 0x3d, 0x20, 0x28, 0x28, 0x28, 0x74, 0x6d, 0x65, 0x6d, 0x5f, 0x61, 0x64
        /*00bd*/ 	.byte	0x64, 0x72, 0x20, 0x3e, 0x3e, 0x20, 0x31, 0x36, 0x29, 0x20, 0x2f, 0x20, 0x33, 0x32, 0x29, 0x20
        /*00cd*/ 	.byte	0x25, 0x20, 0x34, 0x29, 0x00
	.type		__unnamed_1,@object
	.size		__unnamed_1,(__unnamed_2 - __unnamed_1)
__unnamed_1:
        /*00d2*/ 	.byte	0x61, 0x75, 0x74, 0x6f, 0x20, 0x63, 0x75, 0x74, 0x65, 0x3a, 0x3a, 0x61, 0x73, 0x5f, 0x70, 0x6f
        /* <DEDUP_REMOVED lines=24> */
        /*0262*/ 	.byte	0x43, 0x3c, 0x38, 0x31, 0x39, 0x32, 0x3e, 0x3e, 0x3e, 0x3e, 0x5d, 0x00
	.type		__unnamed_2,@object
	.size		__unnamed_2,(__unnamed_3 - __unnamed_2)
__unnamed_2:
        /* <DEDUP_REMOVED lines=26> */
	.type		__unnamed_3,@object
	.size		__unnamed_3,(.L_3 - __unnamed_3)
__unnamed_3:
        /* <DEDUP_REMOVED lines=42> */
        /*06aa*/ 	.byte	0x3e, 0x3e, 0x3e, 0x3e, 0x5d, 0x00
.L_3:


//--------------------- .nv.shared._ZN7cutlass13device_kernelINS_4gemm6kernel13GemmUniversalIN4cute5tupleIJiiiiEEENS1_10collective13CollectiveMmaINS1_35MainloopSm100TmaUmmaWarpSpecializedILi2ELi2ELi2ENS5_IJNS4_1CILi1EEESB_SB_EEEEENS5_IJNSA_ILi128EEENSA_ILi192EEENSA_ILi256EEEEEENS_12float_e4m3_tENS5_IJlSB_lEEESI_SJ_NS4_8TiledMMAINS4_8MMA_AtomIJNS4_10MMA_TraitsINS4_19SM100_MMA_F8F6F4_SSEJSI_SI_fSE_SF_NS4_17integral_constantINS4_4UMMA5MajorELSQ_0EEESR_NSO_INSP_7ScaleInELSS_0EEEST_EEEEEENS4_6LayoutISC_NS5_IJNSA_ILi0EEESX_SX_EEEEENS5_IJNS4_10UnderscoreES10_S10_EEEEENS4_13SM90_TMA_LOADENS4_14ComposedLayoutINS4_7SwizzleILi3ELi4ELi3EEENS4_18smem_ptr_flag_bitsILi8EEENSW_INS5_IJNSA_ILi8EEESE_EEENS5_IJSE_SB_EEEEEEEvNS4_8identityES13_S1D_vS1E_EENS_8epilogue10collective18CollectiveEpilogueINS1G_23Sm100TmaWarpSpecializedILi3ELi2ELi64ELb0ELb0EEEJSH_NS5_IJNSW_ISE_SB_EENSW_INSA_ILi64EEESB_EEEEESI_SJ_SI_SJ_NS1G_6fusion15FusionCallbacksIS1K_NS1P_17LinearCombinationISI_fSI_fLNS_15FloatRoundStyleE2EEESH_S1O_JEEENS4_5SM1004TMEM4LOAD26SM100_TMEM_LOAD_32dp32b64xES13_NS14_INS15_ILi2ELi4ELi3EEES18_NSW_INS5_IJS19_S1M_EEENS5_IJS1M_SB_EEEEEEENS4_39AutoVectorizingCopyWithAssumedAlignmentILi128EEENS4_14SM90_TMA_STOREES23_S25_S25_EEEvvEEEEvNT_6ParamsE --------------------------
	.section	.nv.shared._ZN7cutlass13device_kernelINS_4gemm6kernel13GemmUniversalIN4cute5tupleIJiiiiEEENS1_10collective13CollectiveMmaINS1_35MainloopSm100TmaUmmaWarpSpecializedILi2ELi2ELi2ENS5_IJNS4_1CILi1EEESB_SB_EEEEENS5_IJNSA_ILi128EEENSA_ILi192EEENSA_ILi256EEEEEENS_12float_e4m3_tENS5_IJlSB_lEEESI_SJ_NS4_8TiledMMAINS4_8MMA_AtomIJNS4_10MMA_TraitsINS4_19SM100_MMA_F8F6F4_SSEJSI_SI_fSE_SF_NS4_17integral_constantINS4_4UMMA5MajorELSQ_0EEESR_NSO_INSP_7ScaleInELSS_0EEEST_EEEEEENS4_6LayoutISC_NS5_IJNSA_ILi0EEESX_SX_EEEEENS5_IJNS4_10UnderscoreES10_S10_EEEEENS4_13SM90_TMA_LOADENS4_14ComposedLayoutINS4_7SwizzleILi3ELi4ELi3EEENS4_18smem_ptr_flag_bitsILi8EEENSW_INS5_IJNSA_ILi8EEESE_EEENS5_IJSE_SB_EEEEEEEvNS4_8identityES13_S1D_vS1E_EENS_8epilogue10collective18CollectiveEpilogueINS1G_23Sm100TmaWarpSpecializedILi3ELi2ELi64ELb0ELb0EEEJSH_NS5_IJNSW_ISE_SB_EENSW_INSA_ILi64EEESB_EEEEESI_SJ_SI_SJ_NS1G_6fusion15FusionCallbacksIS1K_NS1P_17LinearCombinationISI_fSI_fLNS_15FloatRoundStyleE2EEESH_S1O_JEEENS4_5SM1004TMEM4LOAD26SM100_TMEM_LOAD_32dp32b64xES13_NS14_INS15_ILi2ELi4ELi3EEES18_NSW_INS5_IJS19_S1M_EEENS5_IJS1M_SB_EEEEEEENS4_39AutoVectorizingCopyWithAssumedAlignmentILi128EEENS4_14SM90_TMA_STOREES23_S25_S25_EEEvvEEEEvNT_6ParamsE,"aw",@nobits
	.sectionflags	@""
	.align	16
	.zero		1024


//--------------------- .nv.shared.reserved.0     --------------------------
	.section	.nv.shared.reserved.0,"aw",@nobits
	.weak		__nv_reservedSMEM_offset_0_alias
	.size		__nv_reservedSMEM_offset_0_alias, 0, 64
	.other		__nv_reservedSMEM_offset_0_alias,@"STO_CUDA_RESERVED_SHARED STV_DEFAULT"
__nv_reservedSMEM_offset_0_alias:
	.zero		0
.nv.shared.reserved.0:
	.zero		64
	.weak		__nv_reservedSMEM_tcgen05_partition
	.type		__nv_reservedSMEM_tcgen05_partition,@object
	.size		__nv_reservedSMEM_tcgen05_partition,(.L_0 - __nv_reservedSMEM_tcgen05_partition)
__nv_reservedSMEM_tcgen05_partition:
	.zero		32
.L_0:


//--------------------- .nv.global                --------------------------
	.section	.nv.global,"aw",@nobits
.nv.global:
	.type		_ZN40_INTERNAL_bafb56e3_4_k_cu_a18f11c6_230814cute1_E,@object
	.size		_ZN40_INTERNAL_bafb56e3_4_k_cu_a18f11c6_230814cute1_E,(_ZN40_INTERNAL_bafb56e3_4_k_cu_a18f11c6_230814cuda3std3__45__cpo6cbeginE - _ZN40_INTERNAL_bafb56e3_4_k_cu_a18f11c6_230814cute1_E)
_ZN40_INTERNAL_bafb56e3_4_k_cu_a18f11c6_230814cute1_E:
	.zero		1
	.type		_ZN40_INTERNAL_bafb56e3_4_k_cu_a18f11c6_230814cuda3std3__45__cpo6cbeginE,@object
	.size		_ZN40_INTERNAL_bafb56e3_4_k_cu_a18f11c6_230814cuda3std3__45__cpo6cbeginE,(_ZN40_INTERNAL_bafb56e3_4_k_cu_a18f11c6_230814cuda3std3__48in_placeE - _ZN40_INTERNAL_bafb56e3_4_k_cu_a18f11c6_230814cuda3std3__45__cpo6cbeginE)
_ZN40_INTERNAL_bafb56e3_4_k_cu_a18f11c6_230814cuda3std3__45__cpo6cbeginE:
	.zero		1
	.type		_ZN40_INTERNAL_bafb56e3_4_k_cu_a18f11c6_230814cuda3std3__48in_placeE,@object
	.size		_ZN40_INTERNAL_bafb56e3_4_k_cu_a18f11c6_230814cuda3std3__48in_placeE,(_ZN40_INTERNAL_bafb56e3_4_k_cu_a18f11c6_230814cuda3std6ranges3__45__cpo9iter_moveE - _ZN40_INTERNAL_bafb56e3_4_k_cu_a18f11c6_230814cuda3std3__48in_placeE)
_ZN40_INTERNAL_bafb56e3_4_k_cu_a18f11c6_230814cuda3std3__48in_placeE:
	.zero		1
	.type		_ZN40_INTERNAL_bafb56e3_4_k_cu_a18f11c6_230814cuda3std6ranges3__45__cpo9iter_moveE,@object
	.size		_ZN40_INTERNAL_bafb56e3_4_k_cu_a18f11c6_230814cuda3std6ranges3__45__cpo9iter_moveE,(_ZN40_INTERNAL_bafb56e3_4_k_cu_a18f11c6_230814cuda3std3__45__cpo5beginE - _ZN40_INTERNAL_bafb56e3_4_k_cu_a18f11c6_230814cuda3std6ranges3__45__cpo9iter_moveE)
_ZN40_INTERNAL_bafb56e3_4_k_cu_a18f11c6_230814cuda3std6ranges3__45__cpo9iter_moveE:
	.zero		1
	.type		_ZN40_INTERNAL_bafb56e3_4_k_cu_a18f11c6_230814cuda3std3__45__cpo5beginE,@object
	.size		_ZN40_INTERNAL_bafb56e3_4_k_cu_a18f11c6_230814cuda3std3__45__cpo5beginE,(_ZN40_INTERNAL_bafb56e3_4_k_cu_a18f11c6_230814cuda3std3__442_GLOBAL__N__bafb56e3_4_k_cu_a18f11c6_230816ignoreE - _ZN40_INTERNAL_bafb56e3_4_k_cu_a18f11c6_230814cuda3std3__45__cpo5beginE)
_ZN40_INTERNAL_bafb56e3_4_k_cu_a18f11c6_230814cuda3std3__45__cpo5beginE:
	.zero		1
	.type		_ZN40_INTERNAL_bafb56e3_4_k_cu_a18f11c6_230814cuda3std3__442_GLOBAL__N__bafb56e3_4_k_cu_a18f11c6_230816ignoreE,@object
	.size		_ZN40_INTERNAL_bafb56e3_4_k_cu_a18f11c6_230814cuda3std3__442_GLOBAL__N__bafb56e3_4_k_cu_a18f11c6_230816ignoreE,(_ZN40_INTERNAL_bafb56e3_4_k_cu_a18f11c6_230814cute7productE - _ZN40_INTERNAL_bafb56e3_4_k_cu_a18f11c6_230814cuda3std3__442_GLOBAL__N__bafb56e3_4_k_cu_a18f11c6_230816ignoreE)
_ZN40_INTERNAL_bafb56e3_4_k_cu_a18f11c6_230814cuda3std3__442_GLOBAL__N__bafb56e3_4_k_cu_a18f11c6_230816ignoreE:
	.zero		1
	.type		_ZN40_INTERNAL_bafb56e3_4_k_cu_a18f11c6_230814cute7productE,@object
	.size		_ZN40_INTERNAL_bafb56e3_4_k_cu_a18f11c6_230814cute7productE,(_ZN40_INTERNAL_bafb56e3_4_k_cu_a18f11c6_230814cuda3std3__45__cpo3endE - _ZN40_INTERNAL_bafb56e3_4_k_cu_a18f11c6_230814cute7productE)
_ZN40_INTERNAL_bafb56e3_4_k_cu_a18f11c6_230814cute7productE:
	.zero		1
	.type		_ZN40_INTERNAL_bafb56e3_4_k_cu_a18f11c6_230814cuda3std3__45__cpo3endE,@object
	.size		_ZN40_INTERNAL_bafb56e3_4_k_cu_a18f11c6_230814cuda3std3__45__cpo3endE,(_ZN40_INTERNAL_bafb56e3_4_k_cu_a18f11c6_230814cuda3std3__419piecewise_constructE - _ZN40_INTERNAL_bafb56e3_4_k_cu_a18f11c6_230814cuda3std3__45__cpo3endE)
_ZN40_INTERNAL_bafb56e3_4_k_cu_a18f11c6_230814cuda3std3__45__cpo3endE:
	.zero		1
	.type		_ZN40_INTERNAL_bafb56e3_4_k_cu_a18f11c6_230814cuda3std3__419piecewise_constructE,@object
	.size		_ZN40_INTERNAL_bafb56e3_4_k_cu_a18f11c6_230814cuda3std3__419piecewise_constructE,(_ZN40_INTERNAL_bafb56e3_4_k_cu_a18f11c6_230814cuda3std3__45__cpo4cendE - _ZN40_INTERNAL_bafb56e3_4_k_cu_a18f11c6_230814cuda3std3__419piecewise_constructE)
_ZN40_INTERNAL_bafb56e3_4_k_cu_a18f11c6_230814cuda3std3__419piecewise_constructE:
	.zero		1
	.type		_ZN40_INTERNAL_bafb56e3_4_k_cu_a18f11c6_230814cuda3std3__45__cpo4cendE,@object
	.size		_ZN40_INTERNAL_bafb56e3_4_k_cu_a18f11c6_230814cuda3std3__45__cpo4cendE,(_ZN40_INTERNAL_bafb56e3_4_k_cu_a18f11c6_230814cuda3std6ranges3__45__cpo4swapE - _ZN40_INTERNAL_bafb56e3_4_k_cu_a18f11c6_230814cuda3std3__45__cpo4cendE)
_ZN40_INTERNAL_bafb56e3_4_k_cu_a18f11c6_230814cuda3std3__45__cpo4cendE:
	.zero		1
	.type		_ZN40_INTERNAL_bafb56e3_4_k_cu_a18f11c6_230814cuda3std6ranges3__45__cpo4swapE,@object
	.size		_ZN40_INTERNAL_bafb56e3_4_k_cu_a18f11c6_230814cuda3std6ranges3__45__cpo4swapE,(.L_11 - _ZN40_INTERNAL_bafb56e3_4_k_cu_a18f11c6_230814cuda3std6ranges3__45__cpo4swapE)
_ZN40_INTERNAL_bafb56e3_4_k_cu_a18f11c6_230814cuda3std6ranges3__45__cpo4swapE:
	.zero		1
.L_11:


//--------------------- .nv.constant0._ZN7cutlass13device_kernelINS_4gemm6kernel13GemmUniversalIN4cute5tupleIJiiiiEEENS1_10collective13CollectiveMmaINS1_35MainloopSm100TmaUmmaWarpSpecializedILi2ELi2ELi2ENS5_IJNS4_1CILi1EEESB_SB_EEEEENS5_IJNSA_ILi128EEENSA_ILi192EEENSA_ILi256EEEEEENS_12float_e4m3_tENS5_IJlSB_lEEESI_SJ_NS4_8TiledMMAINS4_8MMA_AtomIJNS4_10MMA_TraitsINS4_19SM100_MMA_F8F6F4_SSEJSI_SI_fSE_SF_NS4_17integral_constantINS4_4UMMA5MajorELSQ_0EEESR_NSO_INSP_7ScaleInELSS_0EEEST_EEEEEENS4_6LayoutISC_NS5_IJNSA_ILi0EEESX_SX_EEEEENS5_IJNS4_10UnderscoreES10_S10_EEEEENS4_13SM90_TMA_LOADENS4_14ComposedLayoutINS4_7SwizzleILi3ELi4ELi3EEENS4_18smem_ptr_flag_bitsILi8EEENSW_INS5_IJNSA_ILi8EEESE_EEENS5_IJSE_SB_EEEEEEEvNS4_8identityES13_S1D_vS1E_EENS_8epilogue10collective18CollectiveEpilogueINS1G_23Sm100TmaWarpSpecializedILi3ELi2ELi64ELb0ELb0EEEJSH_NS5_IJNSW_ISE_SB_EENSW_INSA_ILi64EEESB_EEEEESI_SJ_SI_SJ_NS1G_6fusion15FusionCallbacksIS1K_NS1P_17LinearCombinationISI_fSI_fLNS_15FloatRoundStyleE2EEESH_S1O_JEEENS4_5SM1004TMEM4LOAD26SM100_TMEM_LOAD_32dp32b64xES13_NS14_INS15_ILi2ELi4ELi3EEES18_NSW_INS5_IJS19_S1M_EEENS5_IJS1M_SB_EEEEEEENS4_39AutoVectorizingCopyWithAssumedAlignmentILi128EEENS4_14SM90_TMA_STOREES23_S25_S25_EEEvvEEEEvNT_6ParamsE --------------------------
	.section	.nv.constant0._ZN7cutlass13device_kernelINS_4gemm6kernel13GemmUniversalIN4cute5tupleIJiiiiEEENS1_10collective13CollectiveMmaINS1_35MainloopSm100TmaUmmaWarpSpecializedILi2ELi2ELi2ENS5_IJNS4_1CILi1EEESB_SB_EEEEENS5_IJNSA_ILi128EEENSA_ILi192EEENSA_ILi256EEEEEENS_12float_e4m3_tENS5_IJlSB_lEEESI_SJ_NS4_8TiledMMAINS4_8MMA_AtomIJNS4_10MMA_TraitsINS4_19SM100_MMA_F8F6F4_SSEJSI_SI_fSE_SF_NS4_17integral_constantINS4_4UMMA5MajorELSQ_0EEESR_NSO_INSP_7ScaleInELSS_0EEEST_EEEEEENS4_6LayoutISC_NS5_IJNSA_ILi0EEESX_SX_EEEEENS5_IJNS4_10UnderscoreES10_S10_EEEEENS4_13SM90_TMA_LOADENS4_14ComposedLayoutINS4_7SwizzleILi3ELi4ELi3EEENS4_18smem_ptr_flag_bitsILi8EEENSW_INS5_IJNSA_ILi8EEESE_EEENS5_IJSE_SB_EEEEEEEvNS4_8identityES13_S1D_vS1E_EENS_8epilogue10collective18CollectiveEpilogueINS1G_23Sm100TmaWarpSpecializedILi3ELi2ELi64ELb0ELb0EEEJSH_NS5_IJNSW_ISE_SB_EENSW_INSA_ILi64EEESB_EEEEESI_SJ_SI_SJ_NS1G_6fusion15FusionCallbacksIS1K_NS1P_17LinearCombinationISI_fSI_fLNS_15FloatRoundStyleE2EEESH_S1O_JEEENS4_5SM1004TMEM4LOAD26SM100_TMEM_LOAD_32dp32b64xES13_NS14_INS15_ILi2ELi4ELi3EEES18_NSW_INS5_IJS19_S1M_EEENS5_IJS1M_SB_EEEEEEENS4_39AutoVectorizingCopyWithAssumedAlignmentILi128EEENS4_14SM90_TMA_STOREES23_S25_S25_EEEvvEEEEvNT_6ParamsE,"a",@progbits
	.sectionflags	@""
	.align	4
.nv.constant0._ZN7cutlass13device_kernelINS_4gemm6kernel13GemmUniversalIN4cute5tupleIJiiiiEEENS1_10collective13CollectiveMmaINS1_35MainloopSm100TmaUmmaWarpSpecializedILi2ELi2ELi2ENS5_IJNS4_1CILi1EEESB_SB_EEEEENS5_IJNSA_ILi128EEENSA_ILi192EEENSA_ILi256EEEEEENS_12float_e4m3_tENS5_IJlSB_lEEESI_SJ_NS4_8TiledMMAINS4_8MMA_AtomIJNS4_10MMA_TraitsINS4_19SM100_MMA_F8F6F4_SSEJSI_SI_fSE_SF_NS4_17integral_constantINS4_4UMMA5MajorELSQ_0EEESR_NSO_INSP_7ScaleInELSS_0EEEST_EEEEEENS4_6LayoutISC_NS5_IJNSA_ILi0EEESX_SX_EEEEENS5_IJNS4_10UnderscoreES10_S10_EEEEENS4_13SM90_TMA_LOADENS4_14ComposedLayoutINS4_7SwizzleILi3ELi4ELi3EEENS4_18smem_ptr_flag_bitsILi8EEENSW_INS5_IJNSA_ILi8EEESE_EEENS5_IJSE_SB_EEEEEEEvNS4_8identityES13_S1D_vS1E_EENS_8epilogue10collective18CollectiveEpilogueINS1G_23Sm100TmaWarpSpecializedILi3ELi2ELi64ELb0ELb0EEEJSH_NS5_IJNSW_ISE_SB_EENSW_INSA_ILi64EEESB_EEEEESI_SJ_SI_SJ_NS1G_6fusion15FusionCallbacksIS1K_NS1P_17LinearCombinationISI_fSI_fLNS_15FloatRoundStyleE2EEESH_S1O_JEEENS4_5SM1004TMEM4LOAD26SM100_TMEM_LOAD_32dp32b64xES13_NS14_INS15_ILi2ELi4ELi3EEES18_NSW_INS5_IJS19_S1M_EEENS5_IJS1M_SB_EEEEEEENS4_39AutoVectorizingCopyWithAssumedAlignmentILi128EEENS4_14SM90_TMA_STOREES23_S25_S25_EEEvvEEEEvNT_6ParamsE:
	.zero		2944


//--------------------- SYMBOLS --------------------------

	.type		.nv.reservedSmem.offset0,@object
	.size		.nv.reservedSmem.offset0,0x4
	.type		.nv.reservedSmem.cap,@object
	.size		.nv.reservedSmem.cap,0x4
	.type		__assertfail,@function
